	.target	sm_100a

	.elftype	@"ET_EXEC"


//--------------------- .note.nv.tkinfo           --------------------------
	.section	.note.nv.tkinfo,"",@"SHT_NOTE"
	.sectionflags	@"SHF_NOTE_NV_TKINFO"
	.tkinfo
        /*0018*/ 	.word	0x00000002
        /*0030*/ 	.string	""
        /*0030*/ 	.string	"ptxas"
        /*0030*/ 	.string	"Cuda compilation tools, release 13.0, V13.0.88"
        /*0030*/ 	.string	"Build cuda_13.0.r13.0/compiler.36424714_0"
        /*0030*/ 	.string	"-arch sm_100a -m 64 "



//--------------------- .note.nv.cuinfo           --------------------------
	.section	.note.nv.cuinfo,"",@"SHT_NOTE"
	.sectionflags	@"SHF_NOTE_NV_CUINFO"
        /*0018*/ 	.short	0x0002
        /*001a*/ 	.short	0x0064
        /*001c*/ 	.short	0x0082
	.zero		2


//--------------------- .nv.info                  --------------------------
	.section	.nv.info,"",@"SHT_CUDA_INFO"
	.align	4


	//----- nvinfo : EIATTR_REGCOUNT
	.align		4
        /*0000*/ 	.byte	0x04, 0x2f
        /*0002*/ 	.short	(.L_29 - .L_28)
	.align		4
.L_28:
        /*0004*/ 	.word	index@(_Z25multi_tensor_apply_kernelI18TensorListMetadataILi4EE17LAMBStage1FunctorIfEJffffff10adamMode_tfffEEvlPViT_T0_DpT1_)
        /*0008*/ 	.word	0x00000020


	//----- nvinfo : EIATTR_FRAME_SIZE
	.align		4
.L_29:
        /*000c*/ 	.byte	0x04, 0x11
        /*000e*/ 	.short	(.L_31 - .L_30)
	.align		4
.L_30:
        /*0010*/ 	.word	index@(_Z25multi_tensor_apply_kernelI18TensorListMetadataILi4EE17LAMBStage1FunctorIfEJffffff10adamMode_tfffEEvlPViT_T0_DpT1_)
        /*0014*/ 	.word	0x00000000


	//----- nvinfo : EIATTR_REGCOUNT
	.align		4
.L_31:
        /*0018*/ 	.byte	0x04, 0x2f
        /*001a*/ 	.short	(.L_33 - .L_32)
	.align		4
.L_32:
        /*001c*/ 	.word	index@(_Z25multi_tensor_apply_kernelI18TensorListMetadataILi4EE17LAMBStage1FunctorIN3c104HalfEEJffffff10adamMode_tfffEEvlPViT_T0_DpT1_)
        /*0020*/ 	.word	0x00000020


	//----- nvinfo : EIATTR_FRAME_SIZE
	.align		4
.L_33:
        /*0024*/ 	.byte	0x04, 0x11
        /*0026*/ 	.short	(.L_35 - .L_34)
	.align		4
.L_34:
        /*0028*/ 	.word	index@(_Z25multi_tensor_apply_kernelI18TensorListMetadataILi4EE17LAMBStage1FunctorIN3c104HalfEEJffffff10adamMode_tfffEEvlPViT_T0_DpT1_)
        /*002c*/ 	.word	0x00000000


	//----- nvinfo : EIATTR_REGCOUNT
	.align		4
.L_35:
        /*0030*/ 	.byte	0x04, 0x2f
        /*0032*/ 	.short	(.L_37 - .L_36)
	.align		4
.L_36:
        /*0034*/ 	.word	index@(_Z25multi_tensor_apply_kernelI18TensorListMetadataILi2EE17LAMBStage2FunctorIfEJPfS4_ffEEvlPViT_T0_DpT1_)
        /*0038*/ 	.word	0x00000020


	//----- nvinfo : EIATTR_FRAME_SIZE
	.align		4
.L_37:
        /*003c*/ 	.byte	0x04, 0x11
        /*003e*/ 	.short	(.L_39 - .L_38)
	.align		4
.L_38:
        /*0040*/ 	.word	index@(_Z25multi_tensor_apply_kernelI18TensorListMetadataILi2EE17LAMBStage2FunctorIfEJPfS4_ffEEvlPViT_T0_DpT1_)
        /*0044*/ 	.word	0x00000000


	//----- nvinfo : EIATTR_REGCOUNT
	.align		4
.L_39:
        /*0048*/ 	.byte	0x04, 0x2f
        /*004a*/ 	.short	(.L_41 - .L_40)
	.align		4
.L_40:
        /*004c*/ 	.word	index@(_Z25multi_tensor_apply_kernelI18TensorListMetadataILi2EE17LAMBStage2FunctorIN3c104HalfEEJPfS6_ffEEvlPViT_T0_DpT1_)
        /*0050*/ 	.word	0x00000020


	//----- nvinfo : EIATTR_FRAME_SIZE
	.align		4
.L_41:
        /*0054*/ 	.byte	0x04, 0x11
        /*0056*/ 	.short	(.L_43 - .L_42)
	.align		4
.L_42:
        /*0058*/ 	.word	index@(_Z25multi_tensor_apply_kernelI18TensorListMetadataILi2EE17LAMBStage2FunctorIN3c104HalfEEJPfS6_ffEEvlPViT_T0_DpT1_)
        /*005c*/ 	.word	0x00000000


	//----- nvinfo : EIATTR_MIN_STACK_SIZE
	.align		4
.L_43:
        /*0060*/ 	.byte	0x04, 0x12
        /*0062*/ 	.short	(.L_45 - .L_44)
	.align		4
.L_44:
        /*0064*/ 	.word	index@(_Z25multi_tensor_apply_kernelI18TensorListMetadataILi2EE17LAMBStage2FunctorIN3c104HalfEEJPfS6_ffEEvlPViT_T0_DpT1_)
        /*0068*/ 	.word	0x00000000


	//----- nvinfo : EIATTR_MIN_STACK_SIZE
	.align		4
.L_45:
        /*006c*/ 	.byte	0x04, 0x12
        /*006e*/ 	.short	(.L_47 - .L_46)
	.align		4
.L_46:
        /*0070*/ 	.word	index@(_Z25multi_tensor_apply_kernelI18TensorListMetadataILi2EE17LAMBStage2FunctorIfEJPfS4_ffEEvlPViT_T0_DpT1_)
        /*0074*/ 	.word	0x00000000


	//----- nvinfo : EIATTR_MIN_STACK_SIZE
	.align		4
.L_47:
        /*0078*/ 	.byte	0x04, 0x12
        /*007a*/ 	.short	(.L_49 - .L_48)
	.align		4
.L_48:
        /*007c*/ 	.word	index@(_Z25multi_tensor_apply_kernelI18TensorListMetadataILi4EE17LAMBStage1FunctorIN3c104HalfEEJffffff10adamMode_tfffEEvlPViT_T0_DpT1_)
        /*0080*/ 	.word	0x00000000


	//----- nvinfo : EIATTR_MIN_STACK_SIZE
	.align		4
.L_49:
        /*0084*/ 	.byte	0x04, 0x12
        /*0086*/ 	.short	(.L_51 - .L_50)
	.align		4
.L_50:
        /*0088*/ 	.word	index@(_Z25multi_tensor_apply_kernelI18TensorListMetadataILi4EE17LAMBStage1FunctorIfEJffffff10adamMode_tfffEEvlPViT_T0_DpT1_)
        /*008c*/ 	.word	0x00000000
.L_51:


//--------------------- .nv.compat                --------------------------
	.section	.nv.compat,"",@"SHT_CUDA_COMPAT_INFO"
	.align	4
        /*0000*/ 	.byte	0x02, 0x09, 0x01, 0x00, 0x02, 0x02, 0x01, 0x00, 0x02, 0x05, 0x05, 0x00, 0x03, 0x07, 0x01, 0x01
        /*0010*/ 	.byte	0x02, 0x03, 0x00, 0x00, 0x02, 0x06, 0x01, 0x00, 0x04, 0x0b, 0x08, 0x00, 0x09, 0x00, 0x00, 0x00
        /*0020*/ 	.byte	0x00, 0x00, 0x00, 0x00


//--------------------- .nv.info._Z25multi_tensor_apply_kernelI18TensorListMetadataILi2EE17LAMBStage2FunctorIN3c104HalfEEJPfS6_ffEEvlPViT_T0_DpT1_ --------------------------
	.section	.nv.info._Z25multi_tensor_apply_kernelI18TensorListMetadataILi2EE17LAMBStage2FunctorIN3c104HalfEEJPfS6_ffEEvlPViT_T0_DpT1_,"",@"SHT_CUDA_INFO"
	.sectionflags	@""
	.align	4


	//----- nvinfo : EIATTR_CUDA_API_VERSION
	.align		4
        /*0000*/ 	.byte	0x04, 0x37
        /*0002*/ 	.short	(.L_53 - .L_52)
.L_52:
        /*0004*/ 	.word	0x00000082


	//----- nvinfo : EIATTR_KPARAM_INFO
	.align		4
.L_53:
        /*0008*/ 	.byte	0x04, 0x17
        /*000a*/ 	.short	(.L_55 - .L_54)
.L_54:
        /*000c*/ 	.word	0x00000000
        /*0010*/ 	.short	0x0007
        /*0012*/ 	.short	0x0c74
        /*0014*/ 	.byte	0x00, 0xf0, 0x11, 0x00


	//----- nvinfo : EIATTR_KPARAM_INFO
	.align		4
.L_55:
        /*0018*/ 	.byte	0x04, 0x17
        /*001a*/ 	.short	(.L_57 - .L_56)
.L_56:
        /*001c*/ 	.word	0x00000000
        /*0020*/ 	.short	0x0006
        /*0022*/ 	.short	0x0c70
        /*0024*/ 	.byte	0x00, 0xf0, 0x11, 0x00


	//----- nvinfo : EIATTR_KPARAM_INFO
	.align		4
.L_57:
        /*0028*/ 	.byte	0x04, 0x17
        /*002a*/ 	.short	(.L_59 - .L_58)
.L_58:
        /*002c*/ 	.word	0x00000000
        /*0030*/ 	.short	0x0005
        /*0032*/ 	.short	0x0c68
        /*0034*/ 	.byte	0x00, 0xf5, 0x21, 0x00


	//----- nvinfo : EIATTR_KPARAM_INFO
	.align		4
.L_59:
        /*0038*/ 	.byte	0x04, 0x17
        /*003a*/ 	.short	(.L_61 - .L_60)
.L_60:
        /*003c*/ 	.word	0x00000000
        /*0040*/ 	.short	0x0004
        /*0042*/ 	.short	0x0c60
        /*0044*/ 	.byte	0x00, 0xf5, 0x21, 0x00


	//----- nvinfo : EIATTR_KPARAM_INFO
	.align		4
.L_61:
        /*0048*/ 	.byte	0x04, 0x17
        /*004a*/ 	.short	(.L_63 - .L_62)
.L_62:
        /*004c*/ 	.word	0x00000000
        /*0050*/ 	.short	0x0003
        /*0052*/ 	.short	0x0c58
        /*0054*/ 	.byte	0x00, 0xf0, 0x05, 0x00


	//----- nvinfo : EIATTR_KPARAM_INFO
	.align		4
.L_63:
        /*0058*/ 	.byte	0x04, 0x17
        /*005a*/ 	.short	(.L_65 - .L_64)
.L_64:
        /*005c*/ 	.word	0x00000000
        /*0060*/ 	.short	0x0002
        /*0062*/ 	.short	0x0010
        /*0064*/ 	.byte	0x00, 0xf0, 0x21, 0x31


	//----- nvinfo : EIATTR_KPARAM_INFO
	.align		4
.L_65:
        /*0068*/ 	.byte	0x04, 0x17
        /*006a*/ 	.short	(.L_67 - .L_66)
.L_66:
        /*006c*/ 	.word	0x00000000
        /*0070*/ 	.short	0x0001
        /*0072*/ 	.short	0x0008
        /*0074*/ 	.byte	0x00, 0xf5, 0x21, 0x00


	//----- nvinfo : EIATTR_KPARAM_INFO
	.align		4
.L_67:
        /*0078*/ 	.byte	0x04, 0x17
        /*007a*/ 	.short	(.L_69 - .L_68)
.L_68:
        /*007c*/ 	.word	0x00000000
        /*0080*/ 	.short	0x0000
        /*0082*/ 	.short	0x0000
        /*0084*/ 	.byte	0x00, 0xf0, 0x21, 0x00


	//----- nvinfo : EIATTR_SPARSE_MMA_MASK
	.align		4
.L_69:
        /*0088*/ 	.byte	0x03, 0x50
        /*008a*/ 	.short	0x0000


	//----- nvinfo : EIATTR_MAXREG_COUNT
	.align		4
        /*008c*/ 	.byte	0x03, 0x1b
        /*008e*/ 	.short	0x00ff


	//----- nvinfo : EIATTR_MERCURY_ISA_VERSION
	.align		4
        /*0090*/ 	.byte	0x03, 0x5f
        /*0092*/ 	.short	0x0101


	//----- nvinfo : EIATTR_VRC_CTA_INIT_COUNT
	.align		4
        /*0094*/ 	.byte	0x02, 0x4a
	.zero		1
	.zero		1


	//----- nvinfo : EIATTR_EXIT_INSTR_OFFSETS
	.align		4
        /*0098*/ 	.byte	0x04, 0x1c
        /*009a*/ 	.short	(.L_71 - .L_70)


	//   ....[0]....
.L_70:
        /*009c*/ 	.word	0x00000230


	//   ....[1]....
        /*00a0*/ 	.word	0x000006f0


	//----- nvinfo : EIATTR_CBANK_PARAM_SIZE
	.align		4
.L_71:
        /*00a4*/ 	.byte	0x03, 0x19
        /*00a6*/ 	.short	0x0c78


	//----- nvinfo : EIATTR_PARAM_CBANK
	.align		4
        /*00a8*/ 	.byte	0x04, 0x0a
        /*00aa*/ 	.short	(.L_73 - .L_72)
	.align		4
.L_72:
        /*00ac*/ 	.word	index@(.nv.constant0._Z25multi_tensor_apply_kernelI18TensorListMetadataILi2EE17LAMBStage2FunctorIN3c104HalfEEJPfS6_ffEEvlPViT_T0_DpT1_)
        /*00b0*/ 	.short	0x0380
        /*00b2*/ 	.short	0x0c78


	//----- nvinfo : EIATTR_SW_WAR
	.align		4
.L_73:
        /*00b4*/ 	.byte	0x04, 0x36
        /*00b6*/ 	.short	(.L_75 - .L_74)
.L_74:
        /*00b8*/ 	.word	0x00000008
.L_75:


//--------------------- .nv.info._Z25multi_tensor_apply_kernelI18TensorListMetadataILi2EE17LAMBStage2FunctorIfEJPfS4_ffEEvlPViT_T0_DpT1_ --------------------------
	.section	.nv.info._Z25multi_tensor_apply_kernelI18TensorListMetadataILi2EE17LAMBStage2FunctorIfEJPfS4_ffEEvlPViT_T0_DpT1_,"",@"SHT_CUDA_INFO"
	.sectionflags	@""
	.align	4


	//----- nvinfo : EIATTR_CUDA_API_VERSION
	.align		4
        /*0000*/ 	.byte	0x04, 0x37
        /*0002*/ 	.short	(.L_77 - .L_76)
.L_76:
        /*0004*/ 	.word	0x00000082


	//----- nvinfo : EIATTR_KPARAM_INFO
	.align		4
.L_77:
        /*0008*/ 	.byte	0x04, 0x17
        /*000a*/ 	.short	(.L_79 - .L_78)
.L_78:
        /*000c*/ 	.word	0x00000000
        /*0010*/ 	.short	0x0007
        /*0012*/ 	.short	0x0c74
        /*0014*/ 	.byte	0x00, 0xf0, 0x11, 0x00


	//----- nvinfo : EIATTR_KPARAM_INFO
	.align		4
.L_79:
        /*0018*/ 	.byte	0x04, 0x17
        /*001a*/ 	.short	(.L_81 - .L_80)
.L_80:
        /*001c*/ 	.word	0x00000000
        /*0020*/ 	.short	0x0006
        /*0022*/ 	.short	0x0c70
        /*0024*/ 	.byte	0x00, 0xf0, 0x11, 0x00


	//----- nvinfo : EIATTR_KPARAM_INFO
	.align		4
.L_81:
        /*0028*/ 	.byte	0x04, 0x17
        /*002a*/ 	.short	(.L_83 - .L_82)
.L_82:
        /*002c*/ 	.word	0x00000000
        /*0030*/ 	.short	0x0005
        /*0032*/ 	.short	0x0c68
        /*0034*/ 	.byte	0x00, 0xf5, 0x21, 0x00


	//----- nvinfo : EIATTR_KPARAM_INFO
	.align		4
.L_83:
        /*0038*/ 	.byte	0x04, 0x17
        /*003a*/ 	.short	(.L_85 - .L_84)
.L_84:
        /*003c*/ 	.word	0x00000000
        /*0040*/ 	.short	0x0004
        /*0042*/ 	.short	0x0c60
        /*0044*/ 	.byte	0x00, 0xf5, 0x21, 0x00


	//----- nvinfo : EIATTR_KPARAM_INFO
	.align		4
.L_85:
        /*0048*/ 	.byte	0x04, 0x17
        /*004a*/ 	.short	(.L_87 - .L_86)
.L_86:
        /*004c*/ 	.word	0x00000000
        /*0050*/ 	.short	0x0003
        /*0052*/ 	.short	0x0c58
        /*0054*/ 	.byte	0x00, 0xf0, 0x05, 0x00


	//----- nvinfo : EIATTR_KPARAM_INFO
	.align		4
.L_87:
        /*0058*/ 	.byte	0x04, 0x17
        /*005a*/ 	.short	(.L_89 - .L_88)
.L_88:
        /*005c*/ 	.word	0x00000000
        /*0060*/ 	.short	0x0002
        /*0062*/ 	.short	0x0010
        /*0064*/ 	.byte	0x00, 0xf0, 0x21, 0x31


	//----- nvinfo : EIATTR_KPARAM_INFO
	.align		4
.L_89:
        /*0068*/ 	.byte	0x04, 0x17
        /*006a*/ 	.short	(.L_91 - .L_90)
.L_90:
        /*006c*/ 	.word	0x00000000
        /*0070*/ 	.short	0x0001
        /*0072*/ 	.short	0x0008
        /*0074*/ 	.byte	0x00, 0xf5, 0x21, 0x00


	//----- nvinfo : EIATTR_KPARAM_INFO
	.align		4
.L_91:
        /*0078*/ 	.byte	0x04, 0x17
        /*007a*/ 	.short	(.L_93 - .L_92)
.L_92:
        /*007c*/ 	.word	0x00000000
        /*0080*/ 	.short	0x0000
        /*0082*/ 	.short	0x0000
        /*0084*/ 	.byte	0x00, 0xf0, 0x21, 0x00


	//----- nvinfo : EIATTR_SPARSE_MMA_MASK
	.align		4
.L_93:
        /*0088*/ 	.byte	0x03, 0x50
        /*008a*/ 	.short	0x0000


	//----- nvinfo : EIATTR_MAXREG_COUNT
	.align		4
        /*008c*/ 	.byte	0x03, 0x1b
        /*008e*/ 	.short	0x00ff


	//----- nvinfo : EIATTR_MERCURY_ISA_VERSION
	.align		4
        /*0090*/ 	.byte	0x03, 0x5f
        /*0092*/ 	.short	0x0101


	//----- nvinfo : EIATTR_VRC_CTA_INIT_COUNT
	.align		4
        /*0094*/ 	.byte	0x02, 0x4a
	.zero		1
	.zero		1


	//----- nvinfo : EIATTR_EXIT_INSTR_OFFSETS
	.align		4
        /*0098*/ 	.byte	0x04, 0x1c
        /*009a*/ 	.short	(.L_95 - .L_94)


	//   ....[0]....
.L_94:
        /*009c*/ 	.word	0x00000230


	//   ....[1]....
        /*00a0*/ 	.word	0x00000600


	//----- nvinfo : EIATTR_CBANK_PARAM_SIZE
	.align		4
.L_95:
        /*00a4*/ 	.byte	0x03, 0x19
        /*00a6*/ 	.short	0x0c78


	//----- nvinfo : EIATTR_PARAM_CBANK
	.align		4
        /*00a8*/ 	.byte	0x04, 0x0a
        /*00aa*/ 	.short	(.L_97 - .L_96)
	.align		4
.L_96:
        /*00ac*/ 	.word	index@(.nv.constant0._Z25multi_tensor_apply_kernelI18TensorListMetadataILi2EE17LAMBStage2FunctorIfEJPfS4_ffEEvlPViT_T0_DpT1_)
        /*00b0*/ 	.short	0x0380
        /*00b2*/ 	.short	0x0c78


	//----- nvinfo : EIATTR_SW_WAR
	.align		4
.L_97:
        /*00b4*/ 	.byte	0x04, 0x36
        /*00b6*/ 	.short	(.L_99 - .L_98)
.L_98:
        /*00b8*/ 	.word	0x00000008
.L_99:


//--------------------- .nv.info._Z25multi_tensor_apply_kernelI18TensorListMetadataILi4EE17LAMBStage1FunctorIN3c104HalfEEJffffff10adamMode_tfffEEvlPViT_T0_DpT1_ --------------------------
	.section	.nv.info._Z25multi_tensor_apply_kernelI18TensorListMetadataILi4EE17LAMBStage1FunctorIN3c104HalfEEJffffff10adamMode_tfffEEvlPViT_T0_DpT1_,"",@"SHT_CUDA_INFO"
	.sectionflags	@""
	.align	4


	//----- nvinfo : EIATTR_CUDA_API_VERSION
	.align		4
        /*0000*/ 	.byte	0x04, 0x37
        /*0002*/ 	.short	(.L_101 - .L_100)
.L_100:
        /*0004*/ 	.word	0x00000082


	//----- nvinfo : EIATTR_KPARAM_INFO
	.align		4
.L_101:
        /*0008*/ 	.byte	0x04, 0x17
        /*000a*/ 	.short	(.L_103 - .L_102)
.L_102:
        /*000c*/ 	.word	0x00000000
        /*0010*/ 	.short	0x000d
        /*0012*/ 	.short	0x0c20
        /*0014*/ 	.byte	0x00, 0xf0, 0x11, 0x00


	//----- nvinfo : EIATTR_KPARAM_INFO
	.align		4
.L_103:
        /*0018*/ 	.byte	0x04, 0x17
        /*001a*/ 	.short	(.L_105 - .L_104)
.L_104:
        /*001c*/ 	.word	0x00000000
        /*0020*/ 	.short	0x000c
        /*0022*/ 	.short	0x0c1c
        /*0024*/ 	.byte	0x00, 0xf0, 0x11, 0x00


	//----- nvinfo : EIATTR_KPARAM_INFO
	.align		4
.L_105:
        /*0028*/ 	.byte	0x04, 0x17
        /*002a*/ 	.short	(.L_107 - .L_106)
.L_106:
        /*002c*/ 	.word	0x00000000
        /*0030*/ 	.short	0x000b
        /*0032*/ 	.short	0x0c18
        /*0034*/ 	.byte	0x00, 0xf0, 0x11, 0x00


	//----- nvinfo : EIATTR_KPARAM_INFO
	.align		4
.L_107:
        /*0038*/ 	.byte	0x04, 0x17
        /*003a*/ 	.short	(.L_109 - .L_108)
.L_108:
        /*003c*/ 	.word	0x00000000
        /*0040*/ 	.short	0x000a
        /*0042*/ 	.short	0x0c14
        /*0044*/ 	.byte	0x00, 0xf0, 0x11, 0x00


	//----- nvinfo : EIATTR_KPARAM_INFO
	.align		4
.L_109:
        /*0048*/ 	.byte	0x04, 0x17
        /*004a*/ 	.short	(.L_111 - .L_110)
.L_110:
        /*004c*/ 	.word	0x00000000
        /*0050*/ 	.short	0x0009
        /*0052*/ 	.short	0x0c10
        /*0054*/ 	.byte	0x00, 0xf0, 0x11, 0x00


	//----- nvinfo : EIATTR_KPARAM_INFO
	.align		4
.L_111:
        /*0058*/ 	.byte	0x04, 0x17
        /*005a*/ 	.short	(.L_113 - .L_112)
.L_112:
        /*005c*/ 	.word	0x00000000
        /*0060*/ 	.short	0x0008
        /*0062*/ 	.short	0x0c0c
        /*0064*/ 	.byte	0x00, 0xf0, 0x11, 0x00


	//----- nvinfo : EIATTR_KPARAM_INFO
	.align		4
.L_113:
        /*0068*/ 	.byte	0x04, 0x17
        /*006a*/ 	.short	(.L_115 - .L_114)
.L_114:
        /*006c*/ 	.word	0x00000000
        /*0070*/ 	.short	0x0007
        /*0072*/ 	.short	0x0c08
        /*0074*/ 	.byte	0x00, 0xf0, 0x11, 0x00


	//----- nvinfo : EIATTR_KPARAM_INFO
	.align		4
.L_115:
        /*0078*/ 	.byte	0x04, 0x17
        /*007a*/ 	.short	(.L_117 - .L_116)
.L_116:
        /*007c*/ 	.word	0x00000000
        /*0080*/ 	.short	0x0006
        /*0082*/ 	.short	0x0c04
        /*0084*/ 	.byte	0x00, 0xf0, 0x11, 0x00


	//----- nvinfo : EIATTR_KPARAM_INFO
	.align		4
.L_117:
        /*0088*/ 	.byte	0x04, 0x17
        /*008a*/ 	.short	(.L_119 - .L_118)
.L_118:
        /*008c*/ 	.word	0x00000000
        /*0090*/ 	.short	0x0005
        /*0092*/ 	.short	0x0c00
        /*0094*/ 	.byte	0x00, 0xf0, 0x11, 0x00


	//----- nvinfo : EIATTR_KPARAM_INFO
	.align		4
.L_119:
        /*0098*/ 	.byte	0x04, 0x17
        /*009a*/ 	.short	(.L_121 - .L_120)
.L_120:
        /*009c*/ 	.word	0x00000000
        /*00a0*/ 	.short	0x0004
        /*00a2*/ 	.short	0x0bfc
        /*00a4*/ 	.byte	0x00, 0xf0, 0x11, 0x00


	//----- nvinfo : EIATTR_KPARAM_INFO
	.align		4
.L_121:
        /*00a8*/ 	.byte	0x04, 0x17
        /*00aa*/ 	.short	(.L_123 - .L_122)
.L_122:
        /*00ac*/ 	.word	0x00000000
        /*00b0*/ 	.short	0x0003
        /*00b2*/ 	.short	0x0bf8
        /*00b4*/ 	.byte	0x00, 0xf0, 0x05, 0x00


	//----- nvinfo : EIATTR_KPARAM_INFO
	.align		4
.L_123:
        /*00b8*/ 	.byte	0x04, 0x17
        /*00ba*/ 	.short	(.L_125 - .L_124)
.L_124:
        /*00bc*/ 	.word	0x00000000
        /*00c0*/ 	.short	0x0002
        /*00c2*/ 	.short	0x0010
        /*00c4*/ 	.byte	0x00, 0xf0, 0xa1, 0x2f


	//----- nvinfo : EIATTR_KPARAM_INFO
	.align		4
.L_125:
        /*00c8*/ 	.byte	0x04, 0x17
        /*00ca*/ 	.short	(.L_127 - .L_126)
.L_126:
        /*00cc*/ 	.word	0x00000000
        /*00d0*/ 	.short	0x0001
        /*00d2*/ 	.short	0x0008
        /*00d4*/ 	.byte	0x00, 0xf5, 0x21, 0x00


	//----- nvinfo : EIATTR_KPARAM_INFO
	.align		4
.L_127:
        /*00d8*/ 	.byte	0x04, 0x17
        /*00da*/ 	.short	(.L_129 - .L_128)
.L_128:
        /*00dc*/ 	.word	0x00000000
        /*00e0*/ 	.short	0x0000
        /*00e2*/ 	.short	0x0000
        /*00e4*/ 	.byte	0x00, 0xf0, 0x21, 0x00


	//----- nvinfo : EIATTR_SPARSE_MMA_MASK
	.align		4
.L_129:
        /*00e8*/ 	.byte	0x03, 0x50
        /*00ea*/ 	.short	0x0000


	//----- nvinfo : EIATTR_MAXREG_COUNT
	.align		4
        /*00ec*/ 	.byte	0x03, 0x1b
        /*00ee*/ 	.short	0x00ff


	//----- nvinfo : EIATTR_MERCURY_ISA_VERSION
	.align		4
        /*00f0*/ 	.byte	0x03, 0x5f
        /*00f2*/ 	.short	0x0101


	//----- nvinfo : EIATTR_VRC_CTA_INIT_COUNT
	.align		4
        /*00f4*/ 	.byte	0x02, 0x4a
	.zero		1
	.zero		1


	//----- nvinfo : EIATTR_EXIT_INSTR_OFFSETS
	.align		4
        /*00f8*/ 	.byte	0x04, 0x1c
        /*00fa*/ 	.short	(.L_131 - .L_130)


	//   ....[0]....
.L_130:
        /*00fc*/ 	.word	0x00000110


	//   ....[1]....
        /*0100*/ 	.word	0x00000d00


	//   ....[2]....
        /*0104*/ 	.word	0x00001790


	//   ....[3]....
        /*0108*/ 	.word	0x00002470


	//   ....[4]....
        /*010c*/ 	.word	0x00003150


	//----- nvinfo : EIATTR_CRS_STACK_SIZE
	.align		4
.L_131:
        /*0110*/ 	.byte	0x04, 0x1e
        /*0112*/ 	.short	(.L_133 - .L_132)
.L_132:
        /*0114*/ 	.word	0x00000000


	//----- nvinfo : EIATTR_CBANK_PARAM_SIZE
	.align		4
.L_133:
        /*0118*/ 	.byte	0x03, 0x19
        /*011a*/ 	.short	0x0c24


	//----- nvinfo : EIATTR_PARAM_CBANK
	.align		4
        /*011c*/ 	.byte	0x04, 0x0a
        /*011e*/ 	.short	(.L_135 - .L_134)
	.align		4
.L_134:
        /*0120*/ 	.word	index@(.nv.constant0._Z25multi_tensor_apply_kernelI18TensorListMetadataILi4EE17LAMBStage1FunctorIN3c104HalfEEJffffff10adamMode_tfffEEvlPViT_T0_DpT1_)
        /*0124*/ 	.short	0x0380
        /*0126*/ 	.short	0x0c24


	//----- nvinfo : EIATTR_SW_WAR
	.align		4
.L_135:
        /*0128*/ 	.byte	0x04, 0x36
        /*012a*/ 	.short	(.L_137 - .L_136)
.L_136:
        /*012c*/ 	.word	0x00000008
.L_137:


//--------------------- .nv.info._Z25multi_tensor_apply_kernelI18TensorListMetadataILi4EE17LAMBStage1FunctorIfEJffffff10adamMode_tfffEEvlPViT_T0_DpT1_ --------------------------
	.section	.nv.info._Z25multi_tensor_apply_kernelI18TensorListMetadataILi4EE17LAMBStage1FunctorIfEJffffff10adamMode_tfffEEvlPViT_T0_DpT1_,"",@"SHT_CUDA_INFO"
	.sectionflags	@""
	.align	4


	//----- nvinfo : EIATTR_CUDA_API_VERSION
	.align		4
        /*0000*/ 	.byte	0x04, 0x37
        /*0002*/ 	.short	(.L_139 - .L_138)
.L_138:
        /*0004*/ 	.word	0x00000082


	//----- nvinfo : EIATTR_KPARAM_INFO
	.align		4
.L_139:
        /*0008*/ 	.byte	0x04, 0x17
        /*000a*/ 	.short	(.L_141 - .L_140)
.L_140:
        /*000c*/ 	.word	0x00000000
        /*0010*/ 	.short	0x000d
        /*0012*/ 	.short	0x0c20
        /*0014*/ 	.byte	0x00, 0xf0, 0x11, 0x00


	//----- nvinfo : EIATTR_KPARAM_INFO
	.align		4
.L_141:
        /*0018*/ 	.byte	0x04, 0x17
        /*001a*/ 	.short	(.L_143 - .L_142)
.L_142:
        /*001c*/ 	.word	0x00000000
        /*0020*/ 	.short	0x000c
        /*0022*/ 	.short	0x0c1c
        /*0024*/ 	.byte	0x00, 0xf0, 0x11, 0x00


	//----- nvinfo : EIATTR_KPARAM_INFO
	.align		4
.L_143:
        /*0028*/ 	.byte	0x04, 0x17
        /*002a*/ 	.short	(.L_145 - .L_144)
.L_144:
        /*002c*/ 	.word	0x00000000
        /*0030*/ 	.short	0x000b
        /*0032*/ 	.short	0x0c18
        /*0034*/ 	.byte	0x00, 0xf0, 0x11, 0x00


	//----- nvinfo : EIATTR_KPARAM_INFO
	.align		4
.L_145:
        /*0038*/ 	.byte	0x04, 0x17
        /*003a*/ 	.short	(.L_147 - .L_146)
.L_146:
        /*003c*/ 	.word	0x00000000
        /*0040*/ 	.short	0x000a
        /*0042*/ 	.short	0x0c14
        /*0044*/ 	.byte	0x00, 0xf0, 0x11, 0x00


	//----- nvinfo : EIATTR_KPARAM_INFO
	.align		4
.L_147:
        /*0048*/ 	.byte	0x04, 0x17
        /*004a*/ 	.short	(.L_149 - .L_148)
.L_148:
        /*004c*/ 	.word	0x00000000
        /*0050*/ 	.short	0x0009
        /*0052*/ 	.short	0x0c10
        /*0054*/ 	.byte	0x00, 0xf0, 0x11, 0x00


	//----- nvinfo : EIATTR_KPARAM_INFO
	.align		4
.L_149:
        /*0058*/ 	.byte	0x04, 0x17
        /*005a*/ 	.short	(.L_151 - .L_150)
.L_150:
        /*005c*/ 	.word	0x00000000
        /*0060*/ 	.short	0x0008
        /*0062*/ 	.short	0x0c0c
        /*0064*/ 	.byte	0x00, 0xf0, 0x11, 0x00


	//----- nvinfo : EIATTR_KPARAM_INFO
	.align		4
.L_151:
        /*0068*/ 	.byte	0x04, 0x17
        /*006a*/ 	.short	(.L_153 - .L_152)
.L_152:
        /*006c*/ 	.word	0x00000000
        /*0070*/ 	.short	0x0007
        /*0072*/ 	.short	0x0c08
        /*0074*/ 	.byte	0x00, 0xf0, 0x11, 0x00


	//----- nvinfo : EIATTR_KPARAM_INFO
	.align		4
.L_153:
        /*0078*/ 	.byte	0x04, 0x17
        /*007a*/ 	.short	(.L_155 - .L_154)
.L_154:
        /*007c*/ 	.word	0x00000000
        /*0080*/ 	.short	0x0006
        /*0082*/ 	.short	0x0c04
        /*0084*/ 	.byte	0x00, 0xf0, 0x11, 0x00


	//----- nvinfo : EIATTR_KPARAM_INFO
	.align		4
.L_155:
        /*0088*/ 	.byte	0x04, 0x17
        /*008a*/ 	.short	(.L_157 - .L_156)
.L_156:
        /*008c*/ 	.word	0x00000000
        /*0090*/ 	.short	0x0005
        /*0092*/ 	.short	0x0c00
        /*0094*/ 	.byte	0x00, 0xf0, 0x11, 0x00


	//----- nvinfo : EIATTR_KPARAM_INFO
	.align		4
.L_157:
        /*0098*/ 	.byte	0x04, 0x17
        /*009a*/ 	.short	(.L_159 - .L_158)
.L_158:
        /*009c*/ 	.word	0x00000000
        /*00a0*/ 	.short	0x0004
        /*00a2*/ 	.short	0x0bfc
        /*00a4*/ 	.byte	0x00, 0xf0, 0x11, 0x00


	//----- nvinfo : EIATTR_KPARAM_INFO
	.align		4
.L_159:
        /*00a8*/ 	.byte	0x04, 0x17
        /*00aa*/ 	.short	(.L_161 - .L_160)
.L_160:
        /*00ac*/ 	.word	0x00000000
        /*00b0*/ 	.short	0x0003
        /*00b2*/ 	.short	0x0bf8
        /*00b4*/ 	.byte	0x00, 0xf0, 0x05, 0x00


	//----- nvinfo : EIATTR_KPARAM_INFO
	.align		4
.L_161:
        /*00b8*/ 	.byte	0x04, 0x17
        /*00ba*/ 	.short	(.L_163 - .L_162)
.L_162:
        /*00bc*/ 	.word	0x00000000
        /*00c0*/ 	.short	0x0002
        /*00c2*/ 	.short	0x0010
        /*00c4*/ 	.byte	0x00, 0xf0, 0xa1, 0x2f


	//----- nvinfo : EIATTR_KPARAM_INFO
	.align		4
.L_163:
        /*00c8*/ 	.byte	0x04, 0x17
        /*00ca*/ 	.short	(.L_165 - .L_164)
.L_164:
        /*00cc*/ 	.word	0x00000000
        /*00d0*/ 	.short	0x0001
        /*00d2*/ 	.short	0x0008
        /*00d4*/ 	.byte	0x00, 0xf5, 0x21, 0x00


	//----- nvinfo : EIATTR_KPARAM_INFO
	.align		4
.L_165:
        /*00d8*/ 	.byte	0x04, 0x17
        /*00da*/ 	.short	(.L_167 - .L_166)
.L_166:
        /*00dc*/ 	.word	0x00000000
        /*00e0*/ 	.short	0x0000
        /*00e2*/ 	.short	0x0000
        /*00e4*/ 	.byte	0x00, 0xf0, 0x21, 0x00


	//----- nvinfo : EIATTR_SPARSE_MMA_MASK
	.align		4
.L_167:
        /*00e8*/ 	.byte	0x03, 0x50
        /*00ea*/ 	.short	0x0000


	//----- nvinfo : EIATTR_MAXREG_COUNT
	.align		4
        /*00ec*/ 	.byte	0x03, 0x1b
        /*00ee*/ 	.short	0x00ff


	//----- nvinfo : EIATTR_MERCURY_ISA_VERSION
	.align		4
        /*00f0*/ 	.byte	0x03, 0x5f
        /*00f2*/ 	.short	0x0101


	//----- nvinfo : EIATTR_VRC_CTA_INIT_COUNT
	.align		4
        /*00f4*/ 	.byte	0x02, 0x4a
	.zero		1
	.zero		1


	//----- nvinfo : EIATTR_EXIT_INSTR_OFFSETS
	.align		4
        /*00f8*/ 	.byte	0x04, 0x1c
        /*00fa*/ 	.short	(.L_169 - .L_168)


	//   ....[0]....
.L_168:
        /*00fc*/ 	.word	0x00000110


	//   ....[1]....
        /*0100*/ 	.word	0x00000ac0


	//   ....[2]....
        /*0104*/ 	.word	0x000013c0


	//   ....[3]....
        /*0108*/ 	.word	0x00001de0


	//   ....[4]....
        /*010c*/ 	.word	0x000028d0


	//----- nvinfo : EIATTR_CRS_STACK_SIZE
	.align		4
.L_169:
        /*0110*/ 	.byte	0x04, 0x1e
        /*0112*/ 	.short	(.L_171 - .L_170)
.L_170:
        /*0114*/ 	.word	0x00000000


	//----- nvinfo : EIATTR_CBANK_PARAM_SIZE
	.align		4
.L_171:
        /*0118*/ 	.byte	0x03, 0x19
        /*011a*/ 	.short	0x0c24


	//----- nvinfo : EIATTR_PARAM_CBANK
	.align		4
        /*011c*/ 	.byte	0x04, 0x0a
        /*011e*/ 	.short	(.L_173 - .L_172)
	.align		4
.L_172:
        /*0120*/ 	.word	index@(.nv.constant0._Z25multi_tensor_apply_kernelI18TensorListMetadataILi4EE17LAMBStage1FunctorIfEJffffff10adamMode_tfffEEvlPViT_T0_DpT1_)
        /*0124*/ 	.short	0x0380
        /*0126*/ 	.short	0x0c24


	//----- nvinfo : EIATTR_SW_WAR
	.align		4
.L_173:
        /*0128*/ 	.byte	0x04, 0x36
        /*012a*/ 	.short	(.L_175 - .L_174)
.L_174:
        /*012c*/ 	.word	0x00000008
.L_175:


//--------------------- .nv.callgraph             --------------------------
	.section	.nv.callgraph,"",@"SHT_CUDA_CALLGRAPH"
	.align	4
	.sectionentsize	8
	.align		4
        /*0000*/ 	.word	0x00000000
	.align		4
        /*0004*/ 	.word	0xffffffff
	.align		4
        /*0008*/ 	.word	0x00000000
	.align		4
        /*000c*/ 	.word	0xfffffffe
	.align		4
        /*0010*/ 	.word	0x00000000
	.align		4
        /*0014*/ 	.word	0xfffffffd
	.align		4
        /*0018*/ 	.word	0x00000000
	.align		4
        /*001c*/ 	.word	0xfffffffc


//--------------------- .nv.constant4             --------------------------
	.section	.nv.constant4,"a",@progbits
	.align	8
	.align		8
.nv.constant4:
        /*0000*/ 	.dword	_ZN56_INTERNAL_3ec342f3_25_fused_lamb_cuda_kernel_cu_a66d8c3e4cuda3std3__45__cpo5beginE
	.align		8
        /*0008*/ 	.dword	_ZN56_INTERNAL_3ec342f3_25_fused_lamb_cuda_kernel_cu_a66d8c3e4cuda3std3__45__cpo3endE
	.align		8
        /*0010*/ 	.dword	_ZN56_INTERNAL_3ec342f3_25_fused_lamb_cuda_kernel_cu_a66d8c3e4cuda3std3__45__cpo6cbeginE
	.align		8
        /*0018*/ 	.dword	_ZN56_INTERNAL_3ec342f3_25_fused_lamb_cuda_kernel_cu_a66d8c3e4cuda3std3__45__cpo4cendE
	.align		8
        /*0020*/ 	.dword	_ZN56_INTERNAL_3ec342f3_25_fused_lamb_cuda_kernel_cu_a66d8c3e4cuda3std3__45__cpo6rbeginE
	.align		8
        /*0028*/ 	.dword	_ZN56_INTERNAL_3ec342f3_25_fused_lamb_cuda_kernel_cu_a66d8c3e4cuda3std3__45__cpo4rendE
	.align		8
        /*0030*/ 	.dword	_ZN56_INTERNAL_3ec342f3_25_fused_lamb_cuda_kernel_cu_a66d8c3e4cuda3std3__45__cpo7crbeginE
	.align		8
        /*0038*/ 	.dword	_ZN56_INTERNAL_3ec342f3_25_fused_lamb_cuda_kernel_cu_a66d8c3e4cuda3std3__45__cpo5crendE
	.align		8
        /*0040*/ 	.dword	_ZN56_INTERNAL_3ec342f3_25_fused_lamb_cuda_kernel_cu_a66d8c3e4cuda3std3__458_GLOBAL__N__3ec342f3_25_fused_lamb_cuda_kernel_cu_a66d8c3e6ignoreE
	.align		8
        /*0048*/ 	.dword	_ZN56_INTERNAL_3ec342f3_25_fused_lamb_cuda_kernel_cu_a66d8c3e4cuda3std3__419piecewise_constructE
	.align		8
        /*0050*/ 	.dword	_ZN56_INTERNAL_3ec342f3_25_fused_lamb_cuda_kernel_cu_a66d8c3e4cuda3std3__48in_placeE
	.align		8
        /*0058*/ 	.dword	_ZN56_INTERNAL_3ec342f3_25_fused_lamb_cuda_kernel_cu_a66d8c3e4cuda3std3__420unreachable_sentinelE
	.align		8
        /*0060*/ 	.dword	_ZN56_INTERNAL_3ec342f3_25_fused_lamb_cuda_kernel_cu_a66d8c3e4cuda3std6ranges3__45__cpo4swapE
	.align		8
        /*0068*/ 	.dword	_ZN56_INTERNAL_3ec342f3_25_fused_lamb_cuda_kernel_cu_a66d8c3e4cuda3std6ranges3__45__cpo9iter_moveE
	.align		8
        /*0070*/ 	.dword	_ZN56_INTERNAL_3ec342f3_25_fused_lamb_cuda_kernel_cu_a66d8c3e4cuda3std6ranges3__45__cpo5beginE
	.align		8
        /*0078*/ 	.dword	_ZN56_INTERNAL_3ec342f3_25_fused_lamb_cuda_kernel_cu_a66d8c3e4cuda3std6ranges3__45__cpo3endE
	.align		8
        /*0080*/ 	.dword	_ZN56_INTERNAL_3ec342f3_25_fused_lamb_cuda_kernel_cu_a66d8c3e4cuda3std6ranges3__45__cpo6cbeginE
	.align		8
        /*0088*/ 	.dword	_ZN56_INTERNAL_3ec342f3_25_fused_lamb_cuda_kernel_cu_a66d8c3e4cuda3std6ranges3__45__cpo4cendE
	.align		8
        /*0090*/ 	.dword	_ZN56_INTERNAL_3ec342f3_25_fused_lamb_cuda_kernel_cu_a66d8c3e4cuda3std6ranges3__45__cpo7advanceE
	.align		8
        /*0098*/ 	.dword	_ZN56_INTERNAL_3ec342f3_25_fused_lamb_cuda_kernel_cu_a66d8c3e4cuda3std6ranges3__45__cpo9iter_swapE
	.align		8
        /*00a0*/ 	.dword	_ZN56_INTERNAL_3ec342f3_25_fused_lamb_cuda_kernel_cu_a66d8c3e4cuda3std6ranges3__45__cpo4nextE
	.align		8
        /*00a8*/ 	.dword	_ZN56_INTERNAL_3ec342f3_25_fused_lamb_cuda_kernel_cu_a66d8c3e4cuda3std6ranges3__45__cpo4prevE
	.align		8
        /*00b0*/ 	.dword	_ZN56_INTERNAL_3ec342f3_25_fused_lamb_cuda_kernel_cu_a66d8c3e4cuda3std6ranges3__45__cpo4dataE
	.align		8
        /*00b8*/ 	.dword	_ZN56_INTERNAL_3ec342f3_25_fused_lamb_cuda_kernel_cu_a66d8c3e4cuda3std6ranges3__45__cpo5cdataE
	.align		8
        /*00c0*/ 	.dword	_ZN56_INTERNAL_3ec342f3_25_fused_lamb_cuda_kernel_cu_a66d8c3e4cuda3std6ranges3__45__cpo4sizeE
	.align		8
        /*00c8*/ 	.dword	_ZN56_INTERNAL_3ec342f3_25_fused_lamb_cuda_kernel_cu_a66d8c3e4cuda3std6ranges3__45__cpo5ssizeE
	.align		8
        /*00d0*/ 	.dword	_ZN56_INTERNAL_3ec342f3_25_fused_lamb_cuda_kernel_cu_a66d8c3e4cuda3std6ranges3__45__cpo8distanceE
	.align		8
        /*00d8*/ 	.dword	_ZN56_INTERNAL_3ec342f3_25_fused_lamb_cuda_kernel_cu_a66d8c3e6thrust24THRUST_300001_SM_1000_NS6system6detail10sequential3seqE


//--------------------- .text._Z25multi_tensor_apply_kernelI18TensorListMetadataILi2EE17LAMBStage2FunctorIN3c104HalfEEJPfS6_ffEEvlPViT_T0_DpT1_ --------------------------
	.section	.text._Z25multi_tensor_apply_kernelI18TensorListMetadataILi2EE17LAMBStage2FunctorIN3c104HalfEEJPfS6_ffEEvlPViT_T0_DpT1_,"ax",@progbits
	.align	128
        .global         _Z25multi_tensor_apply_kernelI18TensorListMetadataILi2EE17LAMBStage2FunctorIN3c104HalfEEJPfS6_ffEEvlPViT_T0_DpT1_
        .type           _Z25multi_tensor_apply_kernelI18TensorListMetadataILi2EE17LAMBStage2FunctorIN3c104HalfEEJPfS6_ffEEvlPViT_T0_DpT1_,@function
        .size           _Z25multi_tensor_apply_kernelI18TensorListMetadataILi2EE17LAMBStage2FunctorIN3c104HalfEEJPfS6_ffEEvlPViT_T0_DpT1_,(.L_x_70 - _Z25multi_tensor_apply_kernelI18TensorListMetadataILi2EE17LAMBStage2FunctorIN3c104HalfEEJPfS6_ffEEvlPViT_T0_DpT1_)
        .other          _Z25multi_tensor_apply_kernelI18TensorListMetadataILi2EE17LAMBStage2FunctorIN3c104HalfEEJPfS6_ffEEvlPViT_T0_DpT1_,@"STO_CUDA_ENTRY STV_DEFAULT"
_Z25multi_tensor_apply_kernelI18TensorListMetadataILi2EE17LAMBStage2FunctorIN3c104HalfEEJPfS6_ffEEvlPViT_T0_DpT1_:
.text._Z25multi_tensor_apply_kernelI18TensorListMetadataILi2EE17LAMBStage2FunctorIN3c104HalfEEJPfS6_ffEEvlPViT_T0_DpT1_:
[----:B------:R-:W-:Y:S08]  /*0000*/  LDC R1, c[0x0][0x37c] ;  /* 0x0000df00ff017b82 */ /* 0x000ff00000000800 */
[----:B------:R-:W0:Y:S01]  /*0010*/  S2UR UR4, SR_CTAID.X ;  /* 0x00000000000479c3 */ /* 0x000e220000002500 */
[----:B------:R-:W-:Y:S01]  /*0020*/  UMOV UR6, 0x10 ;  /* 0x0000001000067882 */ /* 0x000fe20000000000 */
[----:B------:R-:W1:Y:S06]  /*0030*/  LDCU UR8, c[0x0][0xff4] ;  /* 0x0001fe80ff0877ac */ /* 0x000e6c0008000800 */
[----:B------:R-:W2:Y:S08]  /*0040*/  LDC R13, c[0x0][0x380] ;  /* 0x0000e000ff0d7b82 */ /* 0x000eb00000000800 */
[----:B------:R-:W3:Y:S01]  /*0050*/  LDC R9, c[0x0][0xfd0] ;  /* 0x0003f400ff097b82 */ /* 0x000ee20000000800 */
[----:B-1----:R-:W-:Y:S01]  /*0060*/  FSETP.NEU.FTZ.AND P0, PT, RZ, UR8, PT ;  /* 0x00000008ff007c0b */ /* 0x002fe2000bf1d000 */
[----:B------:R-:W1:Y:S01]  /*0070*/  LDCU.64 UR8, c[0x0][0x358] ;  /* 0x00006b00ff0877ac */ /* 0x000e620008000a00 */
[----:B0-----:R-:W0:Y:S01]  /*0080*/  LDCU.U8 UR7, c[0x0][UR4+0x990] ;  /* 0x00013200040777ac */ /* 0x001e220008000000 */
[----:B------:R-:W-:-:S04]  /*0090*/  UIADD3 UR5, UPT, UPT, UR4, 0x10, URZ ;  /* 0x0000001004057890 */ /* 0x000fc8000fffe0ff */
[----:B------:R-:W-:Y:S02]  /*00a0*/  UIMAD UR4, UR4, 0x3, UR5 ;  /* 0x00000003040478a4 */ /* 0x000fe4000f8e0205 */
[----:B0-----:R-:W-:Y:S02]  /*00b0*/  ULEA UR6, UR7, UR6, 0x3 ;  /* 0x0000000607067291 */ /* 0x001fe4000f8e18ff */
[----:B---3--:R-:W-:-:S08]  /*00c0*/  VIADD R9, R9, UR7 ;  /* 0x0000000709097c36 */ /* 0x008fd00008000000 */
[----:B------:R-:W2:Y:S02]  /*00d0*/  LDCU UR4, c[0x0][UR4+0xac0] ;  /* 0x00015800040477ac */ /* 0x000ea40008000800 */
[----:B------:R-:W0:Y:S01]  /*00e0*/  LDCU UR5, c[0x0][UR6+0x780] ;  /* 0x0000f000060577ac */ /* 0x000e220008000800 */
[----:B--2---:R-:W-:Y:S01]  /*00f0*/  IMAD R4, R13, UR4, RZ ;  /* 0x000000040d047c24 */ /* 0x004fe2000f8e02ff */
[----:B------:R-:W2:Y:S04]  /*0100*/  LDCU UR4, c[0x0][0xff0] ;  /* 0x0001fe00ff0477ac */ /* 0x000ea80008000800 */
[----:B0-----:R-:W-:-:S04]  /*0110*/  IADD3 R8, PT, PT, -R4, UR5, RZ ;  /* 0x0000000504087c10 */ /* 0x001fc8000fffe1ff */
[----:B------:R-:W-:-:S04]  /*0120*/  VIMNMX R0, PT, PT, R8, R13, PT ;  /* 0x0000000d08007248 */ /* 0x000fc80003fe0100 */
[----:B------:R-:W-:Y:S01]  /*0130*/  ISETP.GE.AND P2, PT, R0, 0x1, PT ;  /* 0x000000010000780c */ /* 0x000fe20003f46270 */
[----:B--2---:R-:W-:Y:S01]  /*0140*/  IMAD.U32 R5, RZ, RZ, UR4 ;  /* 0x00000004ff057e24 */ /* 0x004fe2000f8e00ff */
[----:B-1----:R-:W-:Y:S11]  /*0150*/  @!P0 BRA `(.L_x_0) ;  /* 0x0000000000348947 */ /* 0x002ff60003800000 */
[----:B------:R-:W0:Y:S08]  /*0160*/  LDC.64 R2, c[0x0][0xfe0] ;  /* 0x0003f800ff027b82 */ /* 0x000e300000000a00 */
[----:B------:R-:W1:Y:S01]  /*0170*/  LDC.64 R6, c[0x0][0xfe8] ;  /* 0x0003fa00ff067b82 */ /* 0x000e620000000a00 */
[----:B0-----:R-:W-:-:S06]  /*0180*/  IMAD.WIDE R2, R9, 0x4, R2 ;  /* 0x0000000409027825 */ /* 0x001fcc00078e0202 */
[----:B------:R-:W2:Y:S01]  /*0190*/  LDG.E R2, desc[UR8][R2.64] ;  /* 0x0000000802027981 */ /* 0x000ea2000c1e1900 */
[----:B-1----:R-:W-:-:S06]  /*01a0*/  IMAD.WIDE R6, R9, 0x4, R6 ;  /* 0x0000000409067825 */ /* 0x002fcc00078e0206 */
[----:B------:R-:W3:Y:S01]  /*01b0*/  LDG.E R6, desc[UR8][R6.64] ;  /* 0x0000000806067981 */ /* 0x000ee2000c1e1900 */
[----:B--2---:R-:W-:Y:S02]  /*01c0*/  FSETP.NEU.FTZ.AND P1, PT, R2, RZ, PT ;  /* 0x000000ff0200720b */ /* 0x004fe40003f3d000 */
[----:B---3--:R-:W-:-:S04]  /*01d0*/  FSETP.NEU.FTZ.AND P0, PT, R6, RZ, PT ;  /* 0x000000ff0600720b */ /* 0x008fc80003f1d000 */
[----:B------:R-:W-:-:S13]  /*01e0*/  PLOP3.LUT P0, PT, P0, P1, PT, 0x2f, 0xf2 ;  /* 0x0000000000f2781c */ /* 0x000fda0000702577 */
[----:B------:R-:W0:Y:S01]  /*01f0*/  @!P0 LDC R11, c[0x0][0xff0] ;  /* 0x0003fc00ff0b8b82 */ /* 0x000e220000000800 */
[----:B------:R-:W1:Y:S02]  /*0200*/  @!P0 MUFU.RCP R9, R6 ;  /* 0x0000000600098308 */ /* 0x000e640000001000 */
[----:B-1----:R-:W-:-:S04]  /*0210*/  @!P0 FMUL.FTZ R0, R2, R9 ;  /* 0x0000000902008220 */ /* 0x002fc80000410000 */
[----:B0-----:R-:W-:-:S07]  /*0220*/  @!P0 FMUL.FTZ R5, R0, R11 ;  /* 0x0000000b00058220 */ /* 0x001fce0000410000 */
.L_x_0:
[----:B------:R-:W-:Y:S05]  /*0230*/  @!P2 EXIT ;  /* 0x000000000000a94d */ /* 0x000fea0003800000 */
[----:B------:R-:W0:Y:S01]  /*0240*/  LDCU.64 UR4, c[0x0][UR6+0x580] ;  /* 0x0000b000060477ac */ /* 0x000e220008000a00 */
[----:B------:R-:W1:Y:S01]  /*0250*/  S2R R6, SR_TID.X ;  /* 0x0000000000067919 */ /* 0x000e620000002100 */
[----:B------:R-:W-:Y:S02]  /*0260*/  SHF.R.S32.HI R7, RZ, 0x1f, R4 ;  /* 0x0000001fff077819 */ /* 0x000fe40000011404 */
[----:B------:R-:W-:Y:S01]  /*0270*/  VIMNMX.U32 R8, PT, PT, R8, R13, PT ;  /* 0x0000000d08087248 */ /* 0x000fe20003fe0000 */
[----:B------:R-:W2:Y:S01]  /*0280*/  LDCU.64 UR6, c[0x0][UR6+0x380] ;  /* 0x00007000060677ac */ /* 0x000ea20008000a00 */
[----:B------:R-:W3:Y:S01]  /*0290*/  LDCU UR10, c[0x0][0x360] ;  /* 0x00006c00ff0a77ac */ /* 0x000ee20008000800 */
[----:B0-----:R-:W-:Y:S01]  /*02a0*/  LEA R14, P0, R4, UR4, 0x1 ;  /* 0x00000004040e7c11 */ /* 0x001fe2000f8008ff */
[----:B------:R-:W-:-:S03]  /*02b0*/  UMOV UR4, URZ ;  /* 0x000000ff00047c82 */ /* 0x000fc60008000000 */
[----:B------:R-:W-:-:S09]  /*02c0*/  LEA.HI.X R15, R4, UR5, R7, 0x1, P0 ;  /* 0x00000005040f7c11 */ /* 0x000fd200080f0c07 */
.L_x_1:
[----:B01----:R-:W-:-:S04]  /*02d0*/  VIADD R24, R6, UR4 ;  /* 0x0000000406187c36 */ /* 0x003fc80008000000 */
[C---:B---3--:R-:W-:Y:S01]  /*02e0*/  VIADD R29, R24.reuse, UR10 ;  /* 0x0000000a181d7c36 */ /* 0x048fe20008000000 */
[----:B------:R-:W-:-:S04]  /*02f0*/  ISETP.GE.AND P0, PT, R24, R8, PT ;  /* 0x000000081800720c */ /* 0x000fc80003f06270 */
[----:B------:R-:W-:-:S09]  /*0300*/  ISETP.GE.AND P1, PT, R29, R8, PT ;  /* 0x000000081d00720c */ /* 0x000fd20003f26270 */
[----:B------:R-:W-:Y:S01]  /*0310*/  @!P0 IADD3 R13, P2, PT, R4, R24, RZ ;  /* 0x00000018040d8210 */ /* 0x000fe20007f5e0ff */
[----:B------:R-:W-:-:S03]  /*0320*/  @!P0 IMAD.WIDE R20, R24, 0x2, R14 ;  /* 0x0000000218148825 */ /* 0x000fc600078e020e */
[----:B------:R-:W-:Y:S01]  /*0330*/  @!P0 LEA.HI.X.SX32 R16, R24, R7, 0x1, P2 ;  /* 0x0000000718108211 */ /* 0x000fe200010f0eff */
[----:B------:R-:W-:Y:S01]  /*0340*/  @!P1 IMAD.WIDE R26, R29, 0x2, R14 ;  /* 0x000000021d1a9825 */ /* 0x000fe200078e020e */
[C---:B--2---:R-:W-:Y:S01]  /*0350*/  @!P0 LEA R22, P2, R13.reuse, UR6, 0x1 ;  /* 0x000000060d168c11 */ /* 0x044fe2000f8408ff */
[----:B------:R-:W2:Y:S03]  /*0360*/  @!P0 LDG.E.U16 R20, desc[UR8][R20.64] ;  /* 0x0000000814148981 */ /* 0x000ea6000c1e1500 */
[----:B------:R-:W-:-:S05]  /*0370*/  @!P0 LEA.HI.X R23, R13, UR7, R16, 0x1, P2 ;  /* 0x000000070d178c11 */ /* 0x000fca00090f0c10 */
[----:B------:R-:W3:Y:S04]  /*0380*/  @!P0 LDG.E.U16 R22, desc[UR8][R22.64] ;  /* 0x0000000816168981 */ /* 0x000ee8000c1e1500 */
[----:B------:R0:W4:Y:S01]  /*0390*/  @!P1 LDG.E.U16 R23, desc[UR8][R26.64] ;  /* 0x000000081a179981 */ /* 0x000122000c1e1500 */
[----:B------:R-:W-:-:S05]  /*03a0*/  VIADD R13, R29, UR10 ;  /* 0x0000000a1d0d7c36 */ /* 0x000fca0008000000 */
[----:B------:R-:W-:Y:S02]  /*03b0*/  ISETP.GE.AND P2, PT, R13, R8, PT ;  /* 0x000000080d00720c */ /* 0x000fe40003f46270 */
[----:B------:R-:W-:-:S04]  /*03c0*/  @!P1 IADD3 R17, P3, PT, R4, R29, RZ ;  /* 0x0000001d04119210 */ /* 0x000fc80007f7e0ff */
[----:B------:R-:W-:Y:S02]  /*03d0*/  @!P1 LEA.HI.X.SX32 R18, R29, R7, 0x1, P3 ;  /* 0x000000071d129211 */ /* 0x000fe400018f0eff */
[----:B------:R-:W-:Y:S01]  /*03e0*/  @!P1 LEA R16, P3, R17, UR6, 0x1 ;  /* 0x0000000611109c11 */ /* 0x000fe2000f8608ff */
[----:B0-----:R-:W-:-:S04]  /*03f0*/  VIADD R27, R13, UR10 ;  /* 0x0000000a0d1b7c36 */ /* 0x001fc80008000000 */
[----:B------:R-:W-:Y:S02]  /*0400*/  @!P2 IADD3 R19, P4, PT, R4, R13, RZ ;  /* 0x0000000d0413a210 */ /* 0x000fe40007f9e0ff */
[----:B------:R-:W-:Y:S02]  /*0410*/  @!P1 LEA.HI.X R17, R17, UR7, R18, 0x1, P3 ;  /* 0x0000000711119c11 */ /* 0x000fe400098f0c12 */
[----:B------:R-:W-:Y:S02]  /*0420*/  @!P2 LEA.HI.X.SX32 R28, R13, R7, 0x1, P4 ;  /* 0x000000070d1ca211 */ /* 0x000fe400020f0eff */
[C---:B------:R-:W-:Y:S01]  /*0430*/  @!P2 LEA R18, P3, R19.reuse, UR6, 0x1 ;  /* 0x000000061312ac11 */ /* 0x040fe2000f8608ff */
[----:B------:R0:W5:Y:S03]  /*0440*/  @!P1 LDG.E.U16 R26, desc[UR8][R16.64] ;  /* 0x00000008101a9981 */ /* 0x000166000c1e1500 */
[----:B------:R-:W-:-:S02]  /*0450*/  @!P2 LEA.HI.X R19, R19, UR7, R28, 0x1, P3 ;  /* 0x000000071313ac11 */ /* 0x000fc400098f0c1c */
[----:B------:R-:W-:-:S03]  /*0460*/  ISETP.GE.AND P3, PT, R27, R8, PT ;  /* 0x000000081b00720c */ /* 0x000fc60003f66270 */
[----:B------:R-:W5:Y:S10]  /*0470*/  @!P2 LDG.E.U16 R18, desc[UR8][R18.64] ;  /* 0x000000081212a981 */ /* 0x000f74000c1e1500 */
[----:B------:R-:W-:-:S04]  /*0480*/  @!P3 IADD3 R28, P4, PT, R4, R27, RZ ;  /* 0x0000001b041cb210 */ /* 0x000fc80007f9e0ff */
[----:B0-----:R-:W-:Y:S02]  /*0490*/  @!P3 LEA.HI.X.SX32 R17, R27, R7, 0x1, P4 ;  /* 0x000000071b11b211 */ /* 0x001fe400020f0eff */
[----:B------:R-:W-:-:S04]  /*04a0*/  @!P3 LEA R16, P4, R28, UR6, 0x1 ;  /* 0x000000061c10bc11 */ /* 0x000fc8000f8808ff */
[----:B------:R-:W-:-:S05]  /*04b0*/  @!P3 LEA.HI.X R17, R28, UR7, R17, 0x1, P4 ;  /* 0x000000071c11bc11 */ /* 0x000fca000a0f0c11 */
[----:B------:R-:W5:Y:S01]  /*04c0*/  @!P3 LDG.E.U16 R16, desc[UR8][R16.64] ;  /* 0x000000081010b981 */ /* 0x000f62000c1e1500 */
[----:B--2---:R-:W-:Y:S02]  /*04d0*/  @!P0 HADD2.F32 R3, -RZ, R20.H0_H0 ;  /* 0x20000014ff038230 */ /* 0x004fe40000004100 */
[----:B------:R-:W-:-:S04]  /*04e0*/  @!P2 IMAD.WIDE R20, R13, 0x2, R14 ;  /* 0x000000020d14a825 */ /* 0x000fc800078e020e */
[----:B---3--:R-:W-:Y:S02]  /*04f0*/  @!P0 HADD2.F32 R2, -RZ, R22.H0_H0 ;  /* 0x20000016ff028230 */ /* 0x008fe40000004100 */
[----:B------:R-:W2:Y:S01]  /*0500*/  @!P2 LDG.E.U16 R20, desc[UR8][R20.64] ;  /* 0x000000081414a981 */ /* 0x000ea2000c1e1500 */
[----:B----4-:R-:W-:Y:S02]  /*0510*/  @!P1 HADD2.F32 R0, -RZ, R23.H0_H0 ;  /* 0x20000017ff009230 */ /* 0x010fe40000004100 */
[----:B------:R-:W-:-:S06]  /*0520*/  @!P3 IMAD.WIDE R22, R27, 0x2, R14 ;  /* 0x000000021b16b825 */ /* 0x000fcc00078e020e */
[----:B------:R-:W3:Y:S01]  /*0530*/  @!P3 LDG.E.U16 R22, desc[UR8][R22.64] ;  /* 0x000000081616b981 */ /* 0x000ee2000c1e1500 */
[----:B------:R-:W-:Y:S01]  /*0540*/  FFMA.FTZ R3, R2, -R5, R3 ;  /* 0x8000000502037223 */ /* 0x000fe20000010003 */
[----:B------:R-:W-:-:S04]  /*0550*/  ULEA UR4, UR10, UR4, 0x2 ;  /* 0x000000040a047291 */ /* 0x000fc8000f8e10ff */
[----:B------:R-:W-:Y:S01]  /*0560*/  @!P0 F2FP.F16.F32.PACK_AB R28, RZ, R3 ;  /* 0x00000003ff1c823e */ /* 0x000fe200000000ff */
[----:B-----5:R-:W-:Y:S02]  /*0570*/  @!P1 HADD2.F32 R9, -RZ, R26.H0_H0 ;  /* 0x2000001aff099230 */ /* 0x020fe40000004100 */
[----:B------:R-:W-:-:S03]  /*0580*/  @!P2 HADD2.F32 R11, -RZ, R18.H0_H0 ;  /* 0x20000012ff0ba230 */ /* 0x000fc60000004100 */
[----:B------:R-:W-:Y:S01]  /*0590*/  FFMA.FTZ R0, R9, -R5, R0 ;  /* 0x8000000509007223 */ /* 0x000fe20000010000 */
[----:B------:R-:W-:-:S04]  /*05a0*/  @!P1 IMAD.WIDE R18, R29, 0x2, R14 ;  /* 0x000000021d129825 */ /* 0x000fc800078e020e */
[----:B------:R-:W-:Y:S01]  /*05b0*/  @!P1 F2FP.F16.F32.PACK_AB R26, RZ, R0 ;  /* 0x00000000ff1a923e */ /* 0x000fe200000000ff */
[----:B------:R-:W-:Y:S02]  /*05c0*/  @!P3 HADD2.F32 R25, -RZ, R16.H0_H0 ;  /* 0x20000010ff19b230 */ /* 0x000fe40000004100 */
[----:B------:R-:W-:-:S04]  /*05d0*/  @!P0 IMAD.WIDE R16, R24, 0x2, R14 ;  /* 0x0000000218108825 */ /* 0x000fc800078e020e */
[----:B--2---:R-:W-:Y:S02]  /*05e0*/  @!P2 HADD2.F32 R10, -RZ, R20.H0_H0 ;  /* 0x20000014ff0aa230 */ /* 0x004fe40000004100 */
[----:B------:R-:W-:Y:S01]  /*05f0*/  @!P2 IMAD.WIDE R20, R13, 0x2, R14 ;  /* 0x000000020d14a825 */ /* 0x000fe200078e020e */
[----:B------:R-:W-:-:S03]  /*0600*/  PRMT R13, R28, 0x7610, R13 ;  /* 0x000076101c0d7816 */ /* 0x000fc6000000000d */
[----:B------:R-:W-:Y:S02]  /*0610*/  FFMA.FTZ R10, R11, -R5, R10 ;  /* 0x800000050b0a7223 */ /* 0x000fe4000001000a */
[----:B------:R0:W-:Y:S01]  /*0620*/  @!P0 STG.E.U16 desc[UR8][R16.64], R13 ;  /* 0x0000000d10008986 */ /* 0x0001e2000c101508 */
[----:B------:R-:W-:Y:S01]  /*0630*/  ISETP.LE.AND P0, PT, R8, UR4, PT ;  /* 0x0000000408007c0c */ /* 0x000fe2000bf03270 */
[----:B---3--:R-:W-:-:S05]  /*0640*/  @!P3 HADD2.F32 R12, -RZ, R22.H0_H0 ;  /* 0x20000016ff0cb230 */ /* 0x008fca0000004100 */
[----:B------:R-:W-:Y:S01]  /*0650*/  FFMA.FTZ R12, R25, -R5, R12 ;  /* 0x80000005190c7223 */ /* 0x000fe2000001000c */
[----:B------:R-:W-:-:S04]  /*0660*/  @!P2 F2FP.F16.F32.PACK_AB R23, RZ, R10 ;  /* 0x0000000aff17a23e */ /* 0x000fc800000000ff */
[----:B------:R-:W-:Y:S02]  /*0670*/  @!P3 F2FP.F16.F32.PACK_AB R22, RZ, R12 ;  /* 0x0000000cff16b23e */ /* 0x000fe400000000ff */
[----:B------:R-:W-:Y:S02]  /*0680*/  PRMT R24, R23, 0x7610, R24 ;  /* 0x0000761017187816 */ /* 0x000fe40000000018 */
[----:B------:R-:W-:Y:S01]  /*0690*/  PRMT R28, R22, 0x7610, R28 ;  /* 0x00007610161c7816 */ /* 0x000fe2000000001c */
[----:B------:R-:W-:Y:S01]  /*06a0*/  @!P3 IMAD.WIDE R22, R27, 0x2, R14 ;  /* 0x000000021b16b825 */ /* 0x000fe200078e020e */
[----:B------:R0:W-:Y:S04]  /*06b0*/  @!P1 STG.E.U16 desc[UR8][R18.64], R26 ;  /* 0x0000001a12009986 */ /* 0x0001e8000c101508 */
[----:B------:R0:W-:Y:S04]  /*06c0*/  @!P2 STG.E.U16 desc[UR8][R20.64], R24 ;  /* 0x000000181400a986 */ /* 0x0001e8000c101508 */
[----:B------:R0:W-:Y:S01]  /*06d0*/  @!P3 STG.E.U16 desc[UR8][R22.64], R28 ;  /* 0x0000001c1600b986 */ /* 0x0001e2000c101508 */
[----:B------:R-:W-:Y:S05]  /*06e0*/  @!P0 BRA `(.L_x_1) ;  /* 0xfffffff800f88947 */ /* 0x000fea000383ffff */
[----:B------:R-:W-:Y:S05]  /*06f0*/  EXIT ;  /* 0x000000000000794d */ /* 0x000fea0003800000 */
.L_x_2:
[----:B------:R-:W-:-:S00]  /*0700*/  BRA `(.L_x_2) ;  /* 0xfffffffc00fc7947 */ /* 0x000fc0000383ffff */
[----:B------:R-:W-:-:S00]  /*0710*/  NOP ;  /* 0x0000000000007918 */ /* 0x000fc00000000000 */
        /* <DEDUP_REMOVED lines=14> */
.L_x_70:


//--------------------- .text._Z25multi_tensor_apply_kernelI18TensorListMetadataILi2EE17LAMBStage2FunctorIfEJPfS4_ffEEvlPViT_T0_DpT1_ --------------------------
	.section	.text._Z25multi_tensor_apply_kernelI18TensorListMetadataILi2EE17LAMBStage2FunctorIfEJPfS4_ffEEvlPViT_T0_DpT1_,"ax",@progbits
	.align	128
        .global         _Z25multi_tensor_apply_kernelI18TensorListMetadataILi2EE17LAMBStage2FunctorIfEJPfS4_ffEEvlPViT_T0_DpT1_
        .type           _Z25multi_tensor_apply_kernelI18TensorListMetadataILi2EE17LAMBStage2FunctorIfEJPfS4_ffEEvlPViT_T0_DpT1_,@function
        .size           _Z25multi_tensor_apply_kernelI18TensorListMetadataILi2EE17LAMBStage2FunctorIfEJPfS4_ffEEvlPViT_T0_DpT1_,(.L_x_71 - _Z25multi_tensor_apply_kernelI18TensorListMetadataILi2EE17LAMBStage2FunctorIfEJPfS4_ffEEvlPViT_T0_DpT1_)
        .other          _Z25multi_tensor_apply_kernelI18TensorListMetadataILi2EE17LAMBStage2FunctorIfEJPfS4_ffEEvlPViT_T0_DpT1_,@"STO_CUDA_ENTRY STV_DEFAULT"
_Z25multi_tensor_apply_kernelI18TensorListMetadataILi2EE17LAMBStage2FunctorIfEJPfS4_ffEEvlPViT_T0_DpT1_:
.text._Z25multi_tensor_apply_kernelI18TensorListMetadataILi2EE17LAMBStage2FunctorIfEJPfS4_ffEEvlPViT_T0_DpT1_:
        /* <DEDUP_REMOVED lines=35> */
.L_x_3:
        /* <DEDUP_REMOVED lines=10> */
.L_x_4:
[----:B01----:R-:W-:-:S04]  /*02d0*/  VIADD R26, R3, UR4 ;  /* 0x00000004031a7c36 */ /* 0x003fc80008000000 */
[C---:B---3--:R-:W-:Y:S01]  /*02e0*/  VIADD R27, R26.reuse, UR10 ;  /* 0x0000000a1a1b7c36 */ /* 0x048fe20008000000 */
[----:B------:R-:W-:-:S03]  /*02f0*/  ISETP.GE.AND P0, PT, R26, R4, PT ;  /* 0x000000041a00720c */ /* 0x000fc60003f06270 */
[C---:B------:R-:W-:Y:S01]  /*0300*/  VIADD R29, R27.reuse, UR10 ;  /* 0x0000000a1b1d7c36 */ /* 0x040fe20008000000 */
[----:B------:R-:W-:-:S04]  /*0310*/  ISETP.GE.AND P2, PT, R27, R4, PT ;  /* 0x000000041b00720c */ /* 0x000fc80003f46270 */
[----:B------:R-:W-:-:S05]  /*0320*/  ISETP.GE.AND P1, PT, R29, R4, PT ;  /* 0x000000041d00720c */ /* 0x000fca0003f26270 */
[----:B------:R-:W-:Y:S01]  /*0330*/  @!P0 IADD3 R18, P3, PT, R0, R26, RZ ;  /* 0x0000001a00128210 */ /* 0x000fe20007f7e0ff */
[----:B------:R-:W-:Y:S02]  /*0340*/  VIADD R28, R29, UR10 ;  /* 0x0000000a1d1c7c36 */ /* 0x000fe40008000000 */
[C-C-:B------:R-:W-:Y:S01]  /*0350*/  @!P0 IMAD.WIDE R22, R26.reuse, 0x4, R14.reuse ;  /* 0x000000041a168825 */ /* 0x140fe200078e020e */
[----:B------:R-:W-:Y:S02]  /*0360*/  @!P0 LEA.HI.X.SX32 R21, R26, R5, 0x1, P3 ;  /* 0x000000051a158211 */ /* 0x000fe400018f0eff */
[----:B--2---:R-:W-:Y:S01]  /*0370*/  @!P0 LEA R20, P3, R18, UR6, 0x2 ;  /* 0x0000000612148c11 */ /* 0x004fe2000f8610ff */
[----:B------:R-:W-:Y:S01]  /*0380*/  @!P2 IMAD.WIDE R16, R27, 0x4, R14 ;  /* 0x000000041b10a825 */ /* 0x000fe200078e020e */
[----:B------:R-:W-:Y:S01]  /*0390*/  @!P2 IADD3 R19, P4, PT, R0, R27, RZ ;  /* 0x0000001b0013a210 */ /* 0x000fe20007f9e0ff */
[----:B------:R0:W2:Y:S01]  /*03a0*/  @!P0 LDG.E R12, desc[UR8][R22.64] ;  /* 0x00000008160c8981 */ /* 0x0000a2000c1e1900 */
[----:B------:R-:W-:-:S02]  /*03b0*/  @!P0 LEA.HI.X R21, R18, UR7, R21, 0x2, P3 ;  /* 0x0000000712158c11 */ /* 0x000fc400098f1415 */
[----:B------:R-:W-:Y:S01]  /*03c0*/  @!P2 LEA.HI.X.SX32 R24, R27, R5, 0x1, P4 ;  /* 0x000000051b18a211 */ /* 0x000fe200020f0eff */
[----:B------:R1:W3:Y:S01]  /*03d0*/  @!P2 LDG.E R7, desc[UR8][R16.64] ;  /* 0x000000081007a981 */ /* 0x0002e2000c1e1900 */
[C---:B------:R-:W-:Y:S02]  /*03e0*/  @!P2 LEA R18, P4, R19.reuse, UR6, 0x2 ;  /* 0x000000061312ac11 */ /* 0x040fe4000f8810ff */
[----:B------:R-:W-:Y:S01]  /*03f0*/  ISETP.GE.AND P3, PT, R28, R4, PT ;  /* 0x000000041c00720c */ /* 0x000fe20003f66270 */
[----:B------:R4:W2:Y:S01]  /*0400*/  @!P0 LDG.E R11, desc[UR8][R20.64] ;  /* 0x00000008140b8981 */ /* 0x0008a2000c1e1900 */
[----:B------:R-:W-:Y:S02]  /*0410*/  @!P2 LEA.HI.X R19, R19, UR7, R24, 0x2, P4 ;  /* 0x000000071313ac11 */ /* 0x000fe4000a0f1418 */
[----:B------:R-:W-:-:S03]  /*0420*/  @!P1 IADD3 R24, P4, PT, R0, R29, RZ ;  /* 0x0000001d00189210 */ /* 0x000fc60007f9e0ff */
[----:B------:R5:W3:Y:S01]  /*0430*/  @!P2 LDG.E R6, desc[UR8][R18.64] ;  /* 0x000000081206a981 */ /* 0x000ae2000c1e1900 */
[----:B0-----:R-:W-:Y:S02]  /*0440*/  @!P1 LEA.HI.X.SX32 R23, R29, R5, 0x1, P4 ;  /* 0x000000051d179211 */ /* 0x001fe400020f0eff */
[----:B-1----:R-:W-:-:S04]  /*0450*/  @!P1 LEA R16, P4, R24, UR6, 0x2 ;  /* 0x0000000618109c11 */ /* 0x002fc8000f8810ff */
[----:B------:R-:W-:Y:S02]  /*0460*/  @!P1 LEA.HI.X R17, R24, UR7, R23, 0x2, P4 ;  /* 0x0000000718119c11 */ /* 0x000fe4000a0f1417 */
[----:B------:R-:W-:Y:S01]  /*0470*/  @!P3 IADD3 R23, P4, PT, R0, R28, RZ ;  /* 0x0000001c0017b210 */ /* 0x000fe20007f9e0ff */
[--C-:B----4-:R-:W-:Y:S02]  /*0480*/  @!P1 IMAD.WIDE R20, R29, 0x4, R14.reuse ;  /* 0x000000041d149825 */ /* 0x110fe400078e020e */
[----:B------:R-:W4:Y:S01]  /*0490*/  @!P1 LDG.E R8, desc[UR8][R16.64] ;  /* 0x0000000810089981 */ /* 0x000f22000c1e1900 */
[C---:B-----5:R-:W-:Y:S02]  /*04a0*/  @!P3 LEA.HI.X.SX32 R18, R28.reuse, R5, 0x1, P4 ;  /* 0x000000051c12b211 */ /* 0x060fe400020f0eff */
[C---:B------:R-:W-:Y:S01]  /*04b0*/  @!P3 LEA R22, P4, R23.reuse, UR6, 0x2 ;  /* 0x000000061716bc11 */ /* 0x040fe2000f8810ff */
[----:B------:R-:W-:Y:S01]  /*04c0*/  @!P3 IMAD.WIDE R24, R28, 0x4, R14 ;  /* 0x000000041c18b825 */ /* 0x000fe200078e020e */
[----:B------:R0:W4:Y:S02]  /*04d0*/  @!P1 LDG.E R9, desc[UR8][R20.64] ;  /* 0x0000000814099981 */ /* 0x000124000c1e1900 */
[----:B------:R-:W-:-:S02]  /*04e0*/  @!P3 LEA.HI.X R23, R23, UR7, R18, 0x2, P4 ;  /* 0x000000071717bc11 */ /* 0x000fc4000a0f1412 */
[----:B------:R-:W5:Y:S04]  /*04f0*/  @!P3 LDG.E R13, desc[UR8][R24.64] ;  /* 0x00000008180db981 */ /* 0x000f68000c1e1900 */
[----:B------:R-:W5:Y:S01]  /*0500*/  @!P3 LDG.E R10, desc[UR8][R22.64] ;  /* 0x00000008160ab981 */ /* 0x000f62000c1e1900 */
[----:B------:R-:W-:Y:S01]  /*0510*/  ULEA UR4, UR10, UR4, 0x2 ;  /* 0x000000040a047291 */ /* 0x000fe2000f8e10ff */
[----:B0-----:R-:W-:-:S04]  /*0520*/  @!P0 IMAD.WIDE R20, R26, 0x4, R14 ;  /* 0x000000041a148825 */ /* 0x001fc800078e020e */
[----:B------:R-:W-:-:S04]  /*0530*/  @!P2 IMAD.WIDE R26, R27, 0x4, R14 ;  /* 0x000000041b1aa825 */ /* 0x000fc800078e020e */
[----:B------:R-:W-:-:S04]  /*0540*/  @!P1 IMAD.WIDE R16, R29, 0x4, R14 ;  /* 0x000000041d109825 */ /* 0x000fc800078e020e */
[----:B------:R-:W-:-:S04]  /*0550*/  @!P3 IMAD.WIDE R28, R28, 0x4, R14 ;  /* 0x000000041c1cb825 */ /* 0x000fc800078e020e */
[----:B--2---:R-:W-:-:S05]  /*0560*/  FFMA.FTZ R12, R11, -R2, R12 ;  /* 0x800000020b0c7223 */ /* 0x004fca000001000c */
[----:B------:R0:W-:Y:S01]  /*0570*/  @!P0 STG.E desc[UR8][R20.64], R12 ;  /* 0x0000000c14008986 */ /* 0x0001e2000c101908 */
[----:B------:R-:W-:Y:S01]  /*0580*/  ISETP.LE.AND P0, PT, R4, UR4, PT ;  /* 0x0000000404007c0c */ /* 0x000fe2000bf03270 */
[----:B---3--:R-:W-:-:S05]  /*0590*/  FFMA.FTZ R7, R6, -R2, R7 ;  /* 0x8000000206077223 */ /* 0x008fca0000010007 */
[----:B------:R0:W-:Y:S01]  /*05a0*/  @!P2 STG.E desc[UR8][R26.64], R7 ;  /* 0x000000071a00a986 */ /* 0x0001e2000c101908 */
[-C--:B----4-:R-:W-:Y:S01]  /*05b0*/  FFMA.FTZ R9, R8, -R2.reuse, R9 ;  /* 0x8000000208097223 */ /* 0x090fe20000010009 */
[----:B-----5:R-:W-:-:S04]  /*05c0*/  FFMA.FTZ R13, R10, -R2, R13 ;  /* 0x800000020a0d7223 */ /* 0x020fc8000001000d */
[----:B------:R0:W-:Y:S04]  /*05d0*/  @!P1 STG.E desc[UR8][R16.64], R9 ;  /* 0x0000000910009986 */ /* 0x0001e8000c101908 */
[----:B------:R0:W-:Y:S01]  /*05e0*/  @!P3 STG.E desc[UR8][R28.64], R13 ;  /* 0x0000000d1c00b986 */ /* 0x0001e2000c101908 */
[----:B------:R-:W-:Y:S05]  /*05f0*/  @!P0 BRA `(.L_x_4) ;  /* 0xfffffffc00348947 */ /* 0x000fea000383ffff */
[----:B------:R-:W-:Y:S05]  /*0600*/  EXIT ;  /* 0x000000000000794d */ /* 0x000fea0003800000 */
.L_x_5:
        /* <DEDUP_REMOVED lines=15> */
.L_x_71:


//--------------------- .text._Z25multi_tensor_apply_kernelI18TensorListMetadataILi4EE17LAMBStage1FunctorIN3c104HalfEEJffffff10adamMode_tfffEEvlPViT_T0_DpT1_ --------------------------
	.section	.text._Z25multi_tensor_apply_kernelI18TensorListMetadataILi4EE17LAMBStage1FunctorIN3c104HalfEEJffffff10adamMode_tfffEEvlPViT_T0_DpT1_,"ax",@progbits
	.align	128
        .global         _Z25multi_tensor_apply_kernelI18TensorListMetadataILi4EE17LAMBStage1FunctorIN3c104HalfEEJffffff10adamMode_tfffEEvlPViT_T0_DpT1_
        .type           _Z25multi_tensor_apply_kernelI18TensorListMetadataILi4EE17LAMBStage1FunctorIN3c104HalfEEJffffff10adamMode_tfffEEvlPViT_T0_DpT1_,@function
        .size           _Z25multi_tensor_apply_kernelI18TensorListMetadataILi4EE17LAMBStage1FunctorIN3c104HalfEEJffffff10adamMode_tfffEEvlPViT_T0_DpT1_,(.L_x_72 - _Z25multi_tensor_apply_kernelI18TensorListMetadataILi4EE17LAMBStage1FunctorIN3c104HalfEEJffffff10adamMode_tfffEEvlPViT_T0_DpT1_)
        .other          _Z25multi_tensor_apply_kernelI18TensorListMetadataILi4EE17LAMBStage1FunctorIN3c104HalfEEJffffff10adamMode_tfffEEvlPViT_T0_DpT1_,@"STO_CUDA_ENTRY STV_DEFAULT"
_Z25multi_tensor_apply_kernelI18TensorListMetadataILi4EE17LAMBStage1FunctorIN3c104HalfEEJffffff10adamMode_tfffEEvlPViT_T0_DpT1_:
.text._Z25multi_tensor_apply_kernelI18TensorListMetadataILi4EE17LAMBStage1FunctorIN3c104HalfEEJffffff10adamMode_tfffEEvlPViT_T0_DpT1_:
[----:B------:R-:W-:Y:S08]  /*0000*/  LDC R1, c[0x0][0x37c] ;  /* 0x0000df00ff017b82 */ /* 0x000ff00000000800 */
[----:B------:R-:W0:Y:S01]  /*0010*/  S2UR UR5, SR_CTAID.X ;  /* 0x00000000000579c3 */ /* 0x000e220000002500 */
[----:B------:R-:W1:Y:S07]  /*0020*/  LDCU UR16, c[0x0][0xf9c] ;  /* 0x0001f380ff1077ac */ /* 0x000e6e0008000800 */
[----:B------:R-:W2:Y:S08]  /*0030*/  LDC R2, c[0x0][0x380] ;  /* 0x0000e000ff027b82 */ /* 0x000eb00000000800 */
[----:B------:R-:W1:Y:S01]  /*0040*/  LDC R0, c[0x0][0xfa0] ;  /* 0x0003e800ff007b82 */ /* 0x000e620000000800 */
[----:B0-----:R-:W0:Y:S01]  /*0050*/  LDCU.U8 UR4, c[0x0][UR5+0x930] ;  /* 0x00012600050477ac */ /* 0x001e220008000000 */
[----:B------:R-:W-:-:S04]  /*0060*/  UIADD3 UR6, UPT, UPT, UR5, 0x10, URZ ;  /* 0x0000001005067890 */ /* 0x000fc8000fffe0ff */
[----:B------:R-:W-:-:S03]  /*0070*/  UIMAD UR5, UR5, 0x3, UR6 ;  /* 0x00000003050578a4 */ /* 0x000fc6000f8e0206 */
[----:B------:R-:W-:Y:S01]  /*0080*/  UMOV UR6, 0x10 ;  /* 0x0000001000067882 */ /* 0x000fe20000000000 */
[----:B-1----:R-:W-:Y:S01]  /*0090*/  FSETP.LT.FTZ.AND P1, PT, R0, UR16, PT ;  /* 0x0000001000007c0b */ /* 0x002fe2000bf31000 */
[----:B0-----:R-:W-:-:S07]  /*00a0*/  ULEA UR4, UR4, UR6, 0x3 ;  /* 0x0000000604047291 */ /* 0x001fce000f8e18ff */
[----:B------:R-:W2:Y:S05]  /*00b0*/  LDCU UR5, c[0x0][UR5+0xa60] ;  /* 0x00014c00050577ac */ /* 0x000eaa0008000800 */
[----:B------:R-:W0:Y:S01]  /*00c0*/  LDCU UR6, c[0x0][UR4+0x800] ;  /* 0x00010000040677ac */ /* 0x000e220008000800 */
[----:B--2---:R-:W-:-:S05]  /*00d0*/  IMAD R8, R2, UR5, RZ ;  /* 0x0000000502087c24 */ /* 0x004fca000f8e02ff */
[----:B0-----:R-:W-:-:S04]  /*00e0*/  IADD3 R5, PT, PT, -R8, UR6, RZ ;  /* 0x0000000608057c10 */ /* 0x001fc8000fffe1ff */
[----:B------:R-:W-:-:S04]  /*00f0*/  VIMNMX R3, PT, PT, R5, R2, PT ;  /* 0x0000000205037248 */ /* 0x000fc80003fe0100 */
[----:B------:R-:W-:-:S13]  /*0100*/  ISETP.GE.AND P0, PT, R3, 0x1, PT ;  /* 0x000000010300780c */ /* 0x000fda0003f06270 */
[----:B------:R-:W-:Y:S05]  /*0110*/  @!P0 EXIT ;  /* 0x000000000000894d */ /* 0x000fea0003800000 */
[----:B------:R-:W0:Y:S01]  /*0120*/  LDCU UR17, c[0x0][0xf98] ;  /* 0x0001f300ff1177ac */ /* 0x000e220008000800 */
[----:B------:R-:W1:Y:S01]  /*0130*/  S2R R7, SR_TID.X ;  /* 0x0000000000077919 */ /* 0x000e620000002100 */
[----:B------:R-:W2:Y:S01]  /*0140*/  @P1 MUFU.RCP R0, R0 ;  /* 0x0000000000001308 */ /* 0x000ea20000001000 */
[C---:B------:R-:W-:Y:S01]  /*0150*/  SHF.L.U32 R14, R8.reuse, 0x1, RZ ;  /* 0x00000001080e7819 */ /* 0x040fe200000006ff */
[----:B------:R-:W3:Y:S01]  /*0160*/  LDCU.64 UR8, c[0x0][UR4+0x380] ;  /* 0x00007000040877ac */ /* 0x000ee20008000a00 */
[----:B------:R-:W-:Y:S01]  /*0170*/  SHF.R.S32.HI R3, RZ, 0x1f, R8 ;  /* 0x0000001fff037819 */ /* 0x000fe20000011408 */
[----:B------:R-:W-:Y:S01]  /*0180*/  HFMA2 R6, -RZ, RZ, 1.875, 0 ;  /* 0x3f800000ff067431 */ /* 0x000fe200000001ff */
[----:B------:R-:W-:Y:S01]  /*0190*/  VIMNMX.U32 R5, PT, PT, R5, R2, PT ;  /* 0x0000000205057248 */ /* 0x000fe20003fe0000 */
[----:B------:R-:W4:Y:S01]  /*01a0*/  LDCU.64 UR10, c[0x0][UR4+0x5c0] ;  /* 0x0000b800040a77ac */ /* 0x000f220008000a00 */
[----:B------:R-:W-:Y:S01]  /*01b0*/  SHF.L.U64.HI R3, R8, 0x1, R3 ;  /* 0x0000000108037819 */ /* 0x000fe20000010203 */
[----:B------:R-:W5:Y:S01]  /*01c0*/  LDCU.64 UR12, c[0x0][UR4+0x6e0] ;  /* 0x0000dc00040c77ac */ /* 0x000f620008000a00 */
[----:B------:R-:W1:Y:S01]  /*01d0*/  LDCU.64 UR6, c[0x0][UR4+0x4a0] ;  /* 0x00009400040677ac */ /* 0x000e620008000a00 */
[----:B0-----:R-:W-:Y:S01]  /*01e0*/  FSETP.NEU.FTZ.AND P0, PT, RZ, UR17, PT ;  /* 0x00000011ff007c0b */ /* 0x001fe2000bf1d000 */
[----:B--2---:R-:W-:Y:S01]  /*01f0*/  @P1 FMUL.FTZ R6, R0, UR16 ;  /* 0x0000001000061c20 */ /* 0x004fe20008410000 */
[----:B------:R-:W0:Y:S01]  /*0200*/  LDCU UR5, c[0x0][0x360] ;  /* 0x00006c00ff0577ac */ /* 0x000e220008000800 */
[C---:B---3--:R-:W-:Y:S01]  /*0210*/  IADD3 R10, P2, PT, R14.reuse, UR8, RZ ;  /* 0x000000080e0a7c10 */ /* 0x048fe2000ff5e0ff */
[----:B------:R-:W2:Y:S01]  /*0220*/  LDCU.64 UR14, c[0x0][0x358] ;  /* 0x00006b00ff0e77ac */ /* 0x000ea20008000a00 */
[----:B----4-:R-:W-:-:S02]  /*0230*/  IADD3 R12, P3, PT, R14, UR10, RZ ;  /* 0x0000000a0e0c7c10 */ /* 0x010fc4000ff7e0ff */
[C---:B------:R-:W-:Y:S02]  /*0240*/  IADD3.X R11, PT, PT, R3.reuse, UR9, RZ, P2, !PT ;  /* 0x00000009030b7c10 */ /* 0x040fe400097fe4ff */
[----:B-----5:R-:W-:Y:S02]  /*0250*/  IADD3 R14, P4, PT, R14, UR12, RZ ;  /* 0x0000000c0e0e7c10 */ /* 0x020fe4000ff9e0ff */
[C---:B------:R-:W-:Y:S02]  /*0260*/  IADD3.X R13, PT, PT, R3.reuse, UR11, RZ, P3, !PT ;  /* 0x0000000b030d7c10 */ /* 0x040fe40009ffe4ff */
[----:B------:R-:W-:Y:S01]  /*0270*/  IADD3.X R15, PT, PT, R3, UR13, RZ, P4, !PT ;  /* 0x0000000d030f7c10 */ /* 0x000fe2000a7fe4ff */
[----:B-1----:R-:W-:Y:S08]  /*0280*/  @P0 BRA `(.L_x_6) ;  /* 0x0000001400440947 */ /* 0x002ff00003800000 */
[----:B------:R-:W1:Y:S01]  /*0290*/  LDCU UR4, c[0x0][0xf94] ;  /* 0x0001f280ff0477ac */ /* 0x000e620008000800 */
[----:B------:R-:W3:Y:S01]  /*02a0*/  LDC R9, c[0x0][0xf80] ;  /* 0x0003e000ff097b82 */ /* 0x000ee20000000800 */
[----:B-1----:R-:W-:Y:S01]  /*02b0*/  UISETP.NE.AND UP0, UPT, UR4, URZ, UPT ;  /* 0x000000ff0400728c */ /* 0x002fe2000bf05270 */
[----:B---3--:R-:W-:-:S08]  /*02c0*/  FADD.FTZ R9, -R9, 1 ;  /* 0x3f80000009097421 */ /* 0x008fd00000010100 */
[----:B------:R-:W-:Y:S05]  /*02d0*/  BRA.U !UP0, `(.L_x_7) ;  /* 0x00000009088c7547 */ /* 0x000fea000b800000 */
[----:B------:R-:W-:Y:S01]  /*02e0*/  FMUL.FTZ R8, RZ, UR17 ;  /* 0x00000011ff087c20 */ /* 0x000fe20008410000 */
[----:B------:R-:W1:Y:S01]  /*02f0*/  LDCU UR7, c[0x0][0xf90] ;  /* 0x0001f200ff0777ac */ /* 0x000e620008000800 */
[----:B------:R-:W3:Y:S01]  /*0300*/  LDCU UR6, c[0x0][0xf7c] ;  /* 0x0001ef80ff0677ac */ /* 0x000ee20008000800 */
[----:B------:R-:W4:Y:S01]  /*0310*/  LDCU.128 UR8, c[0x0][0xf80] ;  /* 0x0001f000ff0877ac */ /* 0x000f220008000c00 */
[----:B------:R-:W-:-:S05]  /*0320*/  UMOV UR4, URZ ;  /* 0x000000ff00047c82 */ /* 0x000fca0008000000 */
.L_x_16:
[----:B------:R-:W-:-:S04]  /*0330*/  IADD3 R26, PT, PT, R7, UR4, RZ ;  /* 0x00000004071a7c10 */ /* 0x000fc8000fffe0ff */
[C---:B------:R-:W-:Y:S02]  /*0340*/  ISETP.GE.AND P0, PT, R26.reuse, R5, PT ;  /* 0x000000051a00720c */ /* 0x040fe40003f06270 */
[----:B01----:R-:W-:-:S11]  /*0350*/  IADD3 R4, PT, PT, R26, UR5, RZ ;  /* 0x000000051a047c10 */ /* 0x003fd6000fffe0ff */
[----:B--2---:R-:W-:Y:S01]  /*0360*/  @!P0 IMAD.WIDE R24, R26, 0x2, R10 ;  /* 0x000000021a188825 */ /* 0x004fe200078e020a */
[----:B------:R-:W-:-:S03]  /*0370*/  ISETP.GE.AND P1, PT, R4, R5, PT ;  /* 0x000000050400720c */ /* 0x000fc60003f26270 */
[C---:B------:R-:W-:Y:S01]  /*0380*/  @!P0 IMAD.WIDE R28, R26.reuse, 0x2, R14 ;  /* 0x000000021a1c8825 */ /* 0x040fe200078e020e */
[----:B--2---:R-:W2:Y:S03]  /*0390*/  @!P0 LDG.E.U16 R22, desc[UR14][R24.64] ;  /* 0x0000000e18168981 */ /* 0x004ea6000c1e1500 */
[--C-:B---3--:R-:W-:Y:S01]  /*03a0*/  @!P0 IMAD.WIDE R20, R26, 0x2, R12.reuse ;  /* 0x000000021a148825 */ /* 0x108fe200078e020c */
[----:B------:R-:W5:Y:S05]  /*03b0*/  @!P0 LDG.E.U16 R23, desc[UR14][R28.64] ;  /* 0x0000000e1c178981 */ /* 0x000f6a000c1e1500 */
[----:B------:R-:W3:Y:S01]  /*03c0*/  @!P0 LDG.E.U16 R21, desc[UR14][R20.64] ;  /* 0x0000000e14158981 */ /* 0x000ee2000c1e1500 */
[C---:B------:R-:W-:Y:S01]  /*03d0*/  @!P1 IMAD.WIDE R16, R4.reuse, 0x2, R12 ;  /* 0x0000000204109825 */ /* 0x040fe200078e020c */
[----:B------:R-:W-:-:S03]  /*03e0*/  IADD3 R3, PT, PT, R4, UR5, RZ ;  /* 0x0000000504037c10 */ /* 0x000fc6000fffe0ff */
[----:B------:R-:W-:Y:S01]  /*03f0*/  @!P1 IMAD.WIDE R18, R4, 0x2, R10 ;  /* 0x0000000204129825 */ /* 0x000fe200078e020a */
[----:B------:R0:W4:Y:S01]  /*0400*/  @!P1 LDG.E.U16 R2, desc[UR14][R16.64] ;  /* 0x0000000e10029981 */ /* 0x000122000c1e1500 */
[----:B------:R-:W-:-:S03]  /*0410*/  ISETP.GE.AND P2, PT, R3, R5, PT ;  /* 0x000000050300720c */ /* 0x000fc60003f46270 */
[----:B------:R1:W4:Y:S01]  /*0420*/  @!P1 LDG.E.U16 R0, desc[UR14][R18.64] ;  /* 0x0000000e12009981 */ /* 0x000322000c1e1500 */
[----:B0-----:R-:W-:-:S05]  /*0430*/  @!P1 IMAD.WIDE R16, R4, 0x2, R14 ;  /* 0x0000000204109825 */ /* 0x001fca00078e020e */
[----:B------:R0:W4:Y:S04]  /*0440*/  @!P1 LDG.E.U16 R24, desc[UR14][R16.64] ;  /* 0x0000000e10189981 */ /* 0x000128000c1e1500 */
[----:B-1----:R-:W-:-:S05]  /*0450*/  @!P2 IMAD.WIDE R18, R3, 0x2, R10 ;  /* 0x000000020312a825 */ /* 0x002fca00078e020a */
[----:B------:R-:W4:Y:S01]  /*0460*/  @!P2 LDG.E.U16 R25, desc[UR14][R18.64] ;  /* 0x0000000e1219a981 */ /* 0x000f22000c1e1500 */
[----:B------:R-:W1:Y:S01]  /*0470*/  MUFU.RCP R20, R6 ;  /* 0x0000000600147308 */ /* 0x000e620000001000 */
[----:B------:R-:W-:Y:S01]  /*0480*/  HFMA2 R27, -RZ, RZ, 0, 0 ;  /* 0x00000000ff1b7431 */ /* 0x000fe200000001ff */
[----:B------:R-:W-:Y:S01]  /*0490*/  MOV R28, RZ ;  /* 0x000000ff001c7202 */ /* 0x000fe20000000f00 */
[----:B0-----:R-:W-:-:S05]  /*04a0*/  @!P2 IMAD.WIDE R16, R3, 0x2, R12 ;  /* 0x000000020310a825 */ /* 0x001fca00078e020c */
[----:B------:R0:W4:Y:S02]  /*04b0*/  @!P2 LDG.E.U16 R29, desc[UR14][R16.64] ;  /* 0x0000000e101da981 */ /* 0x000124000c1e1500 */
[----:B0-----:R-:W-:-:S05]  /*04c0*/  @!P2 IMAD.WIDE R16, R3, 0x2, R14 ;  /* 0x000000020310a825 */ /* 0x001fca00078e020e */
[----:B------:R0:W4:Y:S02]  /*04d0*/  @!P2 LDG.E.U16 R18, desc[UR14][R16.64] ;  /* 0x0000000e1012a981 */ /* 0x000124000c1e1500 */
[----:B0-----:R-:W-:Y:S01]  /*04e0*/  MOV R17, RZ ;  /* 0x000000ff00117202 */ /* 0x001fe20000000f00 */
[----:B--2---:R-:W-:Y:S02]  /*04f0*/  @!P0 HADD2.F32 R27, -RZ, R22.H0_H0 ;  /* 0x20000016ff1b8230 */ /* 0x004fe40000004100 */
[----:B------:R-:W-:Y:S02]  /*0500*/  HFMA2 R22, -RZ, RZ, 0, 0 ;  /* 0x00000000ff167431 */ /* 0x000fe400000001ff */
[----:B-----5:R-:W-:Y:S02]  /*0510*/  @!P0 HADD2.F32 R28, -RZ, R23.H0_H0 ;  /* 0x20000017ff1c8230 */ /* 0x020fe40000004100 */
[----:B-1----:R-:W-:Y:S01]  /*0520*/  FMUL.FTZ R19, R20, R27 ;  /* 0x0000001b14137220 */ /* 0x002fe20000410000 */
[----:B---3--:R-:W-:-:S02]  /*0530*/  @!P0 HADD2.F32 R22, -RZ, R21.H0_H0 ;  /* 0x20000015ff168230 */ /* 0x008fc40000004100 */
[----:B----4-:R-:W-:Y:S01]  /*0540*/  FMUL.FTZ R28, R28, UR8 ;  /* 0x000000081c1c7c20 */ /* 0x010fe20008410000 */
[C---:B------:R-:W-:Y:S02]  /*0550*/  FMUL.FTZ R27, R19.reuse, R9 ;  /* 0x00000009131b7220 */ /* 0x040fe40000410000 */
[----:B------:R-:W-:Y:S02]  /*0560*/  FMUL.FTZ R22, R22, UR6 ;  /* 0x0000000616167c20 */ /* 0x000fe40008410000 */
[C---:B------:R-:W-:Y:S02]  /*0570*/  FFMA.FTZ R27, R19.reuse, R27, R28 ;  /* 0x0000001b131b7223 */ /* 0x040fe4000001001c */
[----:B------:R-:W-:Y:S01]  /*0580*/  FFMA.FTZ R28, R19, UR9, R22 ;  /* 0x00000009131c7c23 */ /* 0x000fe20008010016 */
[----:B------:R-:W-:Y:S02]  /*0590*/  HFMA2 R19, -RZ, RZ, 0, 0 ;  /* 0x00000000ff137431 */ /* 0x000fe400000001ff */
[----:B------:R-:W-:-:S02]  /*05a0*/  @!P1 HADD2.F32 R17, -RZ, R0.H0_H0 ;  /* 0x20000000ff119230 */ /* 0x000fc40000004100 */
[----:B------:R-:W-:Y:S01]  /*05b0*/  @!P1 HADD2.F32 R19, -RZ, R2.H0_H0 ;  /* 0x20000002ff139230 */ /* 0x000fe20000004100 */
[----:B------:R-:W-:Y:S02]  /*05c0*/  IADD3 R2, PT, PT, R3, UR5, RZ ;  /* 0x0000000503027c10 */ /* 0x000fe4000fffe0ff */
[----:B------:R-:W-:Y:S02]  /*05d0*/  MOV R0, RZ ;  /* 0x000000ff00007202 */ /* 0x000fe40000000f00 */
[----:B------:R-:W-:Y:S01]  /*05e0*/  ISETP.GE.AND P3, PT, R2, R5, PT ;  /* 0x000000050200720c */ /* 0x000fe20003f66270 */
[----:B------:R-:W-:Y:S02]  /*05f0*/  @!P1 HADD2.F32 R0, -RZ, R24.H0_H0 ;  /* 0x20000018ff009230 */ /* 0x000fe40000004100 */
[----:B------:R-:W-:-:S03]  /*0600*/  FMUL.FTZ R24, R20, R17 ;  /* 0x0000001114187220 */ /* 0x000fc60000410000 */
[----:B------:R-:W-:Y:S01]  /*0610*/  FMUL.FTZ R17, R0, UR8 ;  /* 0x0000000800117c20 */ /* 0x000fe20008410000 */
[----:B------:R-:W-:Y:S01]  /*0620*/  FMUL.FTZ R0, R24, R9 ;  /* 0x0000000918007220 */ /* 0x000fe20000410000 */
[----:B------:R-:W-:-:S03]  /*0630*/  HFMA2 R21, -RZ, RZ, 0, 0 ;  /* 0x00000000ff157431 */ /* 0x000fc600000001ff */
[----:B------:R-:W-:Y:S02]  /*0640*/  FFMA.FTZ R0, R24, R0, R17 ;  /* 0x0000000018007223 */ /* 0x000fe40000010011 */
[----:B------:R-:W-:-:S04]  /*0650*/  @!P3 IMAD.WIDE R16, R2, 0x2, R10 ;  /* 0x000000020210b825 */ /* 0x000fc800078e020a */
[----:B------:R-:W-:Y:S02]  /*0660*/  @!P2 HADD2.F32 R21, -RZ, R25.H0_H0 ;  /* 0x20000019ff15a230 */ /* 0x000fe40000004100 */
[----:B------:R0:W2:Y:S01]  /*0670*/  @!P3 LDG.E.U16 R25, desc[UR14][R16.64] ;  /* 0x0000000e1019b981 */ /* 0x0000a2000c1e1500 */
[----:B------:R-:W-:Y:S01]  /*0680*/  CS2R R22, SRZ ;  /* 0x0000000000167805 */ /* 0x000fe2000001ff00 */
[----:B------:R-:W-:Y:S02]  /*0690*/  @!P2 HADD2.F32 R22, -RZ, R29.H0_H0 ;  /* 0x2000001dff16a230 */ /* 0x000fe40000004100 */
[----:B------:R-:W-:-:S04]  /*06a0*/  FMUL.FTZ R19, R19, UR6 ;  /* 0x0000000613137c20 */ /* 0x000fc80008410000 */
[----:B------:R-:W-:Y:S01]  /*06b0*/  FFMA.FTZ R24, R24, UR9, R19 ;  /* 0x0000000918187c23 */ /* 0x000fe20008010013 */
[----:B------:R-:W-:Y:S02]  /*06c0*/  @!P2 HADD2.F32 R23, -RZ, R18.H0_H0 ;  /* 0x20000012ff17a230 */ /* 0x000fe40000004100 */
[----:B------:R-:W-:Y:S01]  /*06d0*/  FMUL.FTZ R18, R20, R21 ;  /* 0x0000001514127220 */ /* 0x000fe20000410000 */
[----:B------:R-:W-:Y:S02]  /*06e0*/  FMUL.FTZ R19, R22, UR6 ;  /* 0x0000000616137c20 */ /* 0x000fe40008410000 */
[----:B------:R-:W-:Y:S01]  /*06f0*/  FMUL.FTZ R23, R23, UR8 ;  /* 0x0000000817177c20 */ /* 0x000fe20008410000 */
[C---:B------:R-:W-:Y:S01]  /*0700*/  FMUL.FTZ R21, R18.reuse, R9 ;  /* 0x0000000912157220 */ /* 0x040fe20000410000 */
[----:B0-----:R-:W-:-:S03]  /*0710*/  FFMA.FTZ R17, R18, UR9, R19 ;  /* 0x0000000912117c23 */ /* 0x001fc60008010013 */
[----:B------:R-:W-:Y:S01]  /*0720*/  FFMA.FTZ R16, R18, R21, R23 ;  /* 0x0000001512107223 */ /* 0x000fe20000010017 */
[----:B------:R-:W-:Y:S01]  /*0730*/  @!P3 IMAD.WIDE R18, R2, 0x2, R12 ;  /* 0x000000020212b825 */ /* 0x000fe200078e020c */
[----:B------:R-:W-:-:S04]  /*0740*/  MOV R23, RZ ;  /* 0x000000ff00177202 */ /* 0x000fc80000000f00 */
[----:B------:R0:W3:Y:S02]  /*0750*/  @!P3 LDG.E.U16 R21, desc[UR14][R18.64] ;  /* 0x0000000e1215b981 */ /* 0x0000e4000c1e1500 */
[----:B0-----:R-:W-:-:S04]  /*0760*/  @!P3 IMAD.WIDE R18, R2, 0x2, R14 ;  /* 0x000000020212b825 */ /* 0x001fc800078e020e */
[----:B--2---:R-:W-:Y:S02]  /*0770*/  @!P3 HADD2.F32 R23, -RZ, R25.H0_H0 ;  /* 0x20000019ff17b230 */ /* 0x004fe40000004100 */
[----:B------:R0:W2:Y:S03]  /*0780*/  @!P3 LDG.E.U16 R25, desc[UR14][R18.64] ;  /* 0x0000000e1219b981 */ /* 0x0000a6000c1e1500 */
[----:B------:R-:W-:Y:S02]  /*0790*/  FMUL.FTZ R22, R20, R23 ;  /* 0x0000001714167220 */ /* 0x000fe40000410000 */
[----:B------:R-:W1:Y:S01]  /*07a0*/  MUFU.RCP R23, UR11 ;  /* 0x0000000b00177d08 */ /* 0x000e620008001000 */
[----:B------:R-:W-:Y:S02]  /*07b0*/  HFMA2 R20, -RZ, RZ, 0, 0 ;  /* 0x00000000ff147431 */ /* 0x000fe400000001ff */
[----:B-1----:R-:W-:-:S06]  /*07c0*/  FMUL.FTZ R29, R27, R23 ;  /* 0x000000171b1d7220 */ /* 0x002fcc0000410000 */
[----:B------:R-:W-:Y:S08]  /*07d0*/  MUFU.SQRT R29, R29 ;  /* 0x0000001d001d7308 */ /* 0x000ff00000002000 */
[----:B0-----:R-:W0:Y:S02]  /*07e0*/  MUFU.RCP R18, UR10 ;  /* 0x0000000a00127d08 */ /* 0x001e240008001000 */
[----:B0-----:R-:W-:Y:S01]  /*07f0*/  FMUL.FTZ R19, R28, R18 ;  /* 0x000000121c137220 */ /* 0x001fe20000410000 */
[----:B------:R-:W-:Y:S01]  /*0800*/  BSSY.RECONVERGENT B0, `(.L_x_8) ;  /* 0x0000028000007945 */ /* 0x000fe20003800200 */
[----:B--2---:R-:W-:Y:S01]  /*0810*/  @!P3 HADD2.F32 R20, -RZ, R25.H0_H0 ;  /* 0x20000019ff14b230 */ /* 0x004fe20000004100 */
[----:B------:R-:W-:Y:S01]  /*0820*/  MOV R25, RZ ;  /* 0x000000ff00197202 */ /* 0x000fe20000000f00 */
[----:B---3--:R-:W-:-:S03]  /*0830*/  @!P3 HADD2.F32 R25, -RZ, R21.H0_H0 ;  /* 0x20000015ff19b230 */ /* 0x008fc60000004100 */
[----:B------:R-:W-:Y:S01]  /*0840*/  FMUL.FTZ R21, R20, UR8 ;  /* 0x0000000814157c20 */ /* 0x000fe20008410000 */
[----:B------:R-:W-:-:S04]  /*0850*/  FMUL.FTZ R20, R22, R9 ;  /* 0x0000000916147220 */ /* 0x000fc80000410000 */
[----:B------:R-:W-:Y:S01]  /*0860*/  FFMA.FTZ R20, R22, R20, R21 ;  /* 0x0000001416147223 */ /* 0x000fe20000010015 */
[----:B------:R-:W-:-:S04]  /*0870*/  FMUL.FTZ R21, R25, UR6 ;  /* 0x0000000619157c20 */ /* 0x000fc80008410000 */
[----:B------:R-:W-:Y:S01]  /*0880*/  FFMA.FTZ R21, R22, UR9, R21 ;  /* 0x0000000916157c23 */ /* 0x000fe20008010015 */
[----:B------:R-:W-:Y:S01]  /*0890*/  FADD.FTZ R22, R29, UR7 ;  /* 0x000000071d167e21 */ /* 0x000fe20008010000 */
[----:B------:R-:W-:-:S04]  /*08a0*/  FMUL.FTZ R29, R0, R23 ;  /* 0x00000017001d7220 */ /* 0x000fc80000410000 */
[----:B------:R0:W1:Y:S02]  /*08b0*/  MUFU.SQRT R25, R29 ;  /* 0x0000001d00197308 */ /* 0x0000640000002000 */
[----:B0-----:R-:W-:-:S06]  /*08c0*/  FMUL.FTZ R29, R16, R23 ;  /* 0x00000017101d7220 */ /* 0x001fcc0000410000 */
[----:B------:R-:W0:Y:S08]  /*08d0*/  MUFU.RCP R22, R22 ;  /* 0x0000001600167308 */ /* 0x000e300000001000 */
[----:B------:R-:W2:Y:S01]  /*08e0*/  MUFU.SQRT R29, R29 ;  /* 0x0000001d001d7308 */ /* 0x000ea20000002000 */
[----:B-1----:R-:W-:Y:S01]  /*08f0*/  FADD.FTZ R25, R25, UR7 ;  /* 0x0000000719197e21 */ /* 0x002fe20008010000 */
[----:B------:R-:W-:Y:S01]  /*0900*/  FMUL.FTZ R23, R20, R23 ;  /* 0x0000001714177220 */ /* 0x000fe20000410000 */
[----:B0-----:R-:W-:-:S05]  /*0910*/  FFMA.FTZ R19, R19, R22, R8 ;  /* 0x0000001613137223 */ /* 0x001fca0000010008 */
[----:B------:R0:W1:Y:S01]  /*0920*/  MUFU.RCP R22, R25 ;  /* 0x0000001900167308 */ /* 0x0000620000001000 */
[----:B--2---:R-:W-:-:S07]  /*0930*/  FADD.FTZ R29, R29, UR7 ;  /* 0x000000071d1d7e21 */ /* 0x004fce0008010000 */
[----:B------:R-:W-:Y:S08]  /*0940*/  MUFU.SQRT R23, R23 ;  /* 0x0000001700177308 */ /* 0x000ff00000002000 */
[----:B------:R-:W2:Y:S01]  /*0950*/  MUFU.RCP R29, R29 ;  /* 0x0000001d001d7308 */ /* 0x000ea20000001000 */
[----:B0-----:R-:W-:-:S04]  /*0960*/  FMUL.FTZ R25, R24, R18 ;  /* 0x0000001218197220 */ /* 0x001fc80000410000 */
[----:B-1----:R-:W-:Y:S01]  /*0970*/  FFMA.FTZ R25, R25, R22, R8 ;  /* 0x0000001619197223 */ /* 0x002fe20000010008 */
[----:B------:R-:W-:-:S04]  /*0980*/  FMUL.FTZ R22, R17, R18 ;  /* 0x0000001211167220 */ /* 0x000fc80000410000 */
[----:B--2---:R-:W-:Y:S01]  /*0990*/  FFMA.FTZ R22, R22, R29, R8 ;  /* 0x0000001d16167223 */ /* 0x004fe20000010008 */
[----:B------:R-:W-:-:S06]  /*09a0*/  FADD.FTZ R29, R23, UR7 ;  /* 0x00000007171d7e21 */ /* 0x000fcc0008010000 */
[----:B------:R-:W0:Y:S01]  /*09b0*/  MUFU.RCP R29, R29 ;  /* 0x0000001d001d7308 */ /* 0x000e220000001000 */
[----:B------:R-:W-:-:S04]  /*09c0*/  FMUL.FTZ R23, R21, R18 ;  /* 0x0000001215177220 */ /* 0x000fc80000410000 */
[----:B0-----:R-:W-:Y:S01]  /*09d0*/  FFMA.FTZ R23, R23, R29, R8 ;  /* 0x0000001d17177223 */ /* 0x001fe20000010008 */
[----:B------:R-:W-:Y:S06]  /*09e0*/  @P0 BRA `(.L_x_9) ;  /* 0x0000000000240947 */ /* 0x000fec0003800000 */
[----:B------:R-:W-:Y:S01]  /*09f0*/  F2FP.F16.F32.PACK_AB R28, R28, R19 ;  /* 0x000000131c1c723e */ /* 0x000fe200000000ff */
[----:B------:R-:W-:Y:S01]  /*0a00*/  IMAD.WIDE R18, R26, 0x2, R10 ;  /* 0x000000021a127825 */ /* 0x000fe200078e020a */
[----:B------:R-:W-:Y:S02]  /*0a10*/  F2FP.F16.F32.PACK_AB R27, RZ, R27 ;  /* 0x0000001bff1b723e */ /* 0x000fe400000000ff */
[----:B------:R-:W-:Y:S02]  /*0a20*/  PRMT R29, R28, 0x7632, R29 ;  /* 0x000076321c1d7816 */ /* 0x000fe4000000001d */
[----:B------:R0:W-:Y:S02]  /*0a30*/  STG.E.U16 desc[UR14][R18.64], R28 ;  /* 0x0000001c12007986 */ /* 0x0001e4000c10150e */
[----:B0-----:R-:W-:-:S05]  /*0a40*/  IMAD.WIDE R18, R26, 0x2, R12 ;  /* 0x000000021a127825 */ /* 0x001fca00078e020c */
[----:B------:R0:W-:Y:S02]  /*0a50*/  STG.E.U16 desc[UR14][R18.64], R29 ;  /* 0x0000001d12007986 */ /* 0x0001e4000c10150e */
[----:B0-----:R-:W-:-:S05]  /*0a60*/  IMAD.WIDE R18, R26, 0x2, R14 ;  /* 0x000000021a127825 */ /* 0x001fca00078e020e */
[----:B------:R0:W-:Y:S02]  /*0a70*/  STG.E.U16 desc[UR14][R18.64], R27 ;  /* 0x0000001b12007986 */ /* 0x0001e4000c10150e */
.L_x_9:
[----:B------:R-:W-:Y:S05]  /*0a80*/  BSYNC.RECONVERGENT B0 ;  /* 0x0000000000007941 */ /* 0x000fea0003800200 */
.L_x_8:
[----:B------:R-:W-:Y:S04]  /*0a90*/  BSSY.RECONVERGENT B0, `(.L_x_10) ;  /* 0x000000b000007945 */ /* 0x000fe80003800200 */
[----:B------:R-:W-:Y:S05]  /*0aa0*/  @P1 BRA `(.L_x_11) ;  /* 0x0000000000241947 */ /* 0x000fea0003800000 */
[----:B------:R-:W-:Y:S01]  /*0ab0*/  F2FP.F16.F32.PACK_AB R26, R24, R25 ;  /* 0x00000019181a723e */ /* 0x000fe200000000ff */
[----:B0-----:R-:W-:Y:S01]  /*0ac0*/  IMAD.WIDE R18, R4, 0x2, R10 ;  /* 0x0000000204127825 */ /* 0x001fe200078e020a */
[----:B------:R-:W-:-:S03]  /*0ad0*/  F2FP.F16.F32.PACK_AB R0, RZ, R0 ;  /* 0x00000000ff00723e */ /* 0x000fc600000000ff */
[C---:B------:R-:W-:Y:S01]  /*0ae0*/  IMAD.WIDE R24, R4.reuse, 0x2, R14 ;  /* 0x0000000204187825 */ /* 0x040fe200078e020e */
[----:B------:R0:W-:Y:S03]  /*0af0*/  STG.E.U16 desc[UR14][R18.64], R26 ;  /* 0x0000001a12007986 */ /* 0x0001e6000c10150e */
[----:B0-----:R-:W-:Y:S01]  /*0b00*/  IMAD.WIDE R18, R4, 0x2, R12 ;  /* 0x0000000204127825 */ /* 0x001fe200078e020c */
[----:B------:R-:W-:-:S05]  /*0b10*/  PRMT R4, R26, 0x7632, R4 ;  /* 0x000076321a047816 */ /* 0x000fca0000000004 */
[----:B------:R1:W-:Y:S04]  /*0b20*/  STG.E.U16 desc[UR14][R18.64], R4 ;  /* 0x0000000412007986 */ /* 0x0003e8000c10150e */
[----:B------:R1:W-:Y:S02]  /*0b30*/  STG.E.U16 desc[UR14][R24.64], R0 ;  /* 0x0000000018007986 */ /* 0x0003e4000c10150e */
.L_x_11:
[----:B------:R-:W-:Y:S05]  /*0b40*/  BSYNC.RECONVERGENT B0 ;  /* 0x0000000000007941 */ /* 0x000fea0003800200 */
.L_x_10:
[----:B------:R-:W-:Y:S04]  /*0b50*/  BSSY.RECONVERGENT B0, `(.L_x_12) ;  /* 0x000000b000007945 */ /* 0x000fe80003800200 */
[----:B------:R-:W-:Y:S05]  /*0b60*/  @P2 BRA `(.L_x_13) ;  /* 0x0000000000242947 */ /* 0x000fea0003800000 */
[----:B------:R-:W-:Y:S01]  /*0b70*/  F2FP.F16.F32.PACK_AB R22, R17, R22 ;  /* 0x000000161116723e */ /* 0x000fe200000000ff */
[----:B01----:R-:W-:Y:S01]  /*0b80*/  IMAD.WIDE R18, R3, 0x2, R10 ;  /* 0x0000000203127825 */ /* 0x003fe200078e020a */
[----:B------:R-:W-:-:S03]  /*0b90*/  F2FP.F16.F32.PACK_AB R0, RZ, R16 ;  /* 0x00000010ff00723e */ /* 0x000fc600000000ff */
[C---:B------:R-:W-:Y:S01]  /*0ba0*/  IMAD.WIDE R16, R3.reuse, 0x2, R12 ;  /* 0x0000000203107825 */ /* 0x040fe200078e020c */
[----:B------:R2:W-:Y:S03]  /*0bb0*/  STG.E.U16 desc[UR14][R18.64], R22 ;  /* 0x0000001612007986 */ /* 0x0005e6000c10150e */
[----:B------:R-:W-:Y:S01]  /*0bc0*/  IMAD.WIDE R24, R3, 0x2, R14 ;  /* 0x0000000203187825 */ /* 0x000fe200078e020e */
[----:B------:R-:W-:-:S05]  /*0bd0*/  PRMT R3, R22, 0x7632, R3 ;  /* 0x0000763216037816 */ /* 0x000fca0000000003 */
[----:B------:R2:W-:Y:S04]  /*0be0*/  STG.E.U16 desc[UR14][R16.64], R3 ;  /* 0x0000000310007986 */ /* 0x0005e8000c10150e */
[----:B------:R2:W-:Y:S02]  /*0bf0*/  STG.E.U16 desc[UR14][R24.64], R0 ;  /* 0x0000000018007986 */ /* 0x0005e4000c10150e */
.L_x_13:
[----:B------:R-:W-:Y:S05]  /*0c00*/  BSYNC.RECONVERGENT B0 ;  /* 0x0000000000007941 */ /* 0x000fea0003800200 */
.L_x_12:
[----:B------:R-:W-:Y:S04]  /*0c10*/  BSSY.RECONVERGENT B0, `(.L_x_14) ;  /* 0x000000b000007945 */ /* 0x000fe80003800200 */
[----:B------:R-:W-:Y:S05]  /*0c20*/  @P3 BRA `(.L_x_15) ;  /* 0x0000000000243947 */ /* 0x000fea0003800000 */
[----:B------:R-:W-:Y:S01]  /*0c30*/  F2FP.F16.F32.PACK_AB R23, R21, R23 ;  /* 0x000000171517723e */ /* 0x000fe200000000ff */
[C---:B--2---:R-:W-:Y:S01]  /*0c40*/  IMAD.WIDE R16, R2.reuse, 0x2, R10 ;  /* 0x0000000202107825 */ /* 0x044fe200078e020a */
[----:B------:R-:W-:Y:S02]  /*0c50*/  F2FP.F16.F32.PACK_AB R20, RZ, R20 ;  /* 0x00000014ff14723e */ /* 0x000fe400000000ff */
[----:B-1----:R-:W-:Y:S01]  /*0c60*/  PRMT R0, R23, 0x7632, R0 ;  /* 0x0000763217007816 */ /* 0x002fe20000000000 */
[C---:B0-----:R-:W-:Y:S01]  /*0c70*/  IMAD.WIDE R18, R2.reuse, 0x2, R12 ;  /* 0x0000000202127825 */ /* 0x041fe200078e020c */
[----:B------:R3:W-:Y:S03]  /*0c80*/  STG.E.U16 desc[UR14][R16.64], R23 ;  /* 0x0000001710007986 */ /* 0x0007e6000c10150e */
[----:B------:R-:W-:Y:S01]  /*0c90*/  IMAD.WIDE R2, R2, 0x2, R14 ;  /* 0x0000000202027825 */ /* 0x000fe200078e020e */
[----:B------:R3:W-:Y:S04]  /*0ca0*/  STG.E.U16 desc[UR14][R18.64], R0 ;  /* 0x0000000012007986 */ /* 0x0007e8000c10150e */
[----:B------:R3:W-:Y:S02]  /*0cb0*/  STG.E.U16 desc[UR14][R2.64], R20 ;  /* 0x0000001402007986 */ /* 0x0007e4000c10150e */
.L_x_15:
[----:B------:R-:W-:Y:S05]  /*0cc0*/  BSYNC.RECONVERGENT B0 ;  /* 0x0000000000007941 */ /* 0x000fea0003800200 */
.L_x_14:
[----:B------:R-:W-:-:S06]  /*0cd0*/  ULEA UR4, UR5, UR4, 0x2 ;  /* 0x0000000405047291 */ /* 0x000fcc000f8e10ff */
[----:B------:R-:W-:-:S13]  /*0ce0*/  ISETP.LE.AND P0, PT, R5, UR4, PT ;  /* 0x0000000405007c0c */ /* 0x000fda000bf03270 */
[----:B------:R-:W-:Y:S05]  /*0cf0*/  @!P0 BRA `(.L_x_16) ;  /* 0xfffffff4008c8947 */ /* 0x000fea000383ffff */
[----:B------:R-:W-:Y:S05]  /*0d00*/  EXIT ;  /* 0x000000000000794d */ /* 0x000fea0003800000 */
.L_x_7:
[----:B------:R-:W-:Y:S01]  /*0d10*/  FMUL.FTZ R3, RZ, UR17 ;  /* 0x00000011ff037c20 */ /* 0x000fe20008410000 */
[----:B------:R-:W1:Y:S01]  /*0d20*/  LDCU UR7, c[0x0][0xf90] ;  /* 0x0001f200ff0777ac */ /* 0x000e620008000800 */
[----:B------:R-:W3:Y:S01]  /*0d30*/  LDCU UR6, c[0x0][0xf7c] ;  /* 0x0001ef80ff0677ac */ /* 0x000ee20008000800 */
[----:B------:R-:W4:Y:S01]  /*0d40*/  LDCU.64 UR10, c[0x0][0xf88] ;  /* 0x0001f100ff0a77ac */ /* 0x000f220008000a00 */
[----:B------:R-:W0:Y:S01]  /*0d50*/  LDCU.64 UR8, c[0x0][0xf80] ;  /* 0x0001f000ff0877ac */ /* 0x000e220008000a00 */
[----:B------:R-:W-:-:S05]  /*0d60*/  UMOV UR4, URZ ;  /* 0x000000ff00047c82 */ /* 0x000fca0008000000 */
.L_x_25:
[----:B01----:R-:W-:-:S04]  /*0d70*/  IADD3 R25, PT, PT, R7, UR4, RZ ;  /* 0x0000000407197c10 */ /* 0x003fc8000fffe0ff */
[C---:B------:R-:W-:Y:S02]  /*0d80*/  ISETP.GE.AND P0, PT, R25.reuse, R5, PT ;  /* 0x000000051900720c */ /* 0x040fe40003f06270 */
[----:B0-----:R-:W-:-:S04]  /*0d90*/  IADD3 R2, PT, PT, R25, UR5, RZ ;  /* 0x0000000519027c10 */ /* 0x001fc8000fffe0ff */
[----:B------:R-:W-:-:S07]  /*0da0*/  ISETP.GE.AND P1, PT, R2, R5, PT ;  /* 0x000000050200720c */ /* 0x000fce0003f26270 */
[----:B------:R-:W-:-:S05]  /*0db0*/  @!P0 IMAD.WIDE R28, R25, 0x2, R10 ;  /* 0x00000002191c8825 */ /* 0x000fca00078e020a */
[----:B--2---:R-:W2:Y:S01]  /*0dc0*/  @!P0 LDG.E.U16 R24, desc[UR14][R28.64] ;  /* 0x0000000e1c188981 */ /* 0x004ea2000c1e1500 */
[----:B------:R-:W-:-:S04]  /*0dd0*/  @!P0 IMAD.WIDE R20, R25, 0x2, R14 ;  /* 0x0000000219148825 */ /* 0x000fc800078e020e */
[----:B------:R-:W-:Y:S02]  /*0de0*/  @!P0 IMAD.WIDE R26, R25, 0x2, R12 ;  /* 0x00000002191a8825 */ /* 0x000fe400078e020c */
[----:B------:R0:W5:Y:S02]  /*0df0*/  @!P0 LDG.E.U16 R20, desc[UR14][R20.64] ;  /* 0x0000000e14148981 */ /* 0x000164000c1e1500 */
[C---:B------:R-:W-:Y:S02]  /*0e00*/  @!P1 IMAD.WIDE R22, R2.reuse, 0x2, R10 ;  /* 0x0000000202169825 */ /* 0x040fe400078e020a */
[----:B------:R1:W3:Y:S02]  /*0e10*/  @!P0 LDG.E.U16 R26, desc[UR14][R26.64] ;  /* 0x0000000e1a1a8981 */ /* 0x0002e4000c1e1500 */
[C---:B------:R-:W-:Y:S02]  /*0e20*/  @!P1 IMAD.WIDE R16, R2.reuse, 0x2, R12 ;  /* 0x0000000202109825 */ /* 0x040fe400078e020c */
[----:B------:R4:W3:Y:S04]  /*0e30*/  @!P1 LDG.E.U16 R4, desc[UR14][R22.64] ;  /* 0x0000000e16049981 */ /* 0x0008e8000c1e1500 */
[----:B------:R5:W3:Y:S01]  /*0e40*/  @!P1 LDG.E.U16 R16, desc[UR14][R16.64] ;  /* 0x0000000e10109981 */ /* 0x000ae2000c1e1500 */
[----:B------:R-:W-:-:S05]  /*0e50*/  @!P1 IMAD.WIDE R18, R2, 0x2, R14 ;  /* 0x0000000202129825 */ /* 0x000fca00078e020e */
[----:B------:R5:W3:Y:S01]  /*0e60*/  @!P1 LDG.E.U16 R8, desc[UR14][R18.64] ;  /* 0x0000000e12089981 */ /* 0x000ae2000c1e1500 */
[----:B0-----:R-:W0:Y:S01]  /*0e70*/  MUFU.RCP R21, R6 ;  /* 0x0000000600157308 */ /* 0x001e220000001000 */
[----:B------:R-:W-:Y:S02]  /*0e80*/  IADD3 R0, PT, PT, R2, UR5, RZ ;  /* 0x0000000502007c10 */ /* 0x000fe4000fffe0ff */
[----:B------:R-:W-:Y:S02]  /*0e90*/  CS2R R28, SRZ ;  /* 0x00000000001c7805 */ /* 0x000fe4000001ff00 */
[----:B------:R-:W-:Y:S01]  /*0ea0*/  ISETP.GE.AND P2, PT, R0, R5, PT ;  /* 0x000000050000720c */ /* 0x000fe20003f46270 */
[----:B-1----:R-:W-:-:S12]  /*0eb0*/  HFMA2 R27, -RZ, RZ, 0, 0 ;  /* 0x00000000ff1b7431 */ /* 0x002fd800000001ff */
[----:B----4-:R-:W-:-:S06]  /*0ec0*/  @!P2 IMAD.WIDE R22, R0, 0x2, R10 ;  /* 0x000000020016a825 */ /* 0x010fcc00078e020a */
[----:B------:R-:W4:Y:S01]  /*0ed0*/  @!P2 LDG.E.U16 R22, desc[UR14][R22.64] ;  /* 0x0000000e1616a981 */ /* 0x000f22000c1e1500 */
[----:B--2---:R-:W-:-:S05]  /*0ee0*/  @!P0 HADD2.F32 R29, -RZ, R24.H0_H0 ;  /* 0x20000018ff1d8230 */ /* 0x004fca0000004100 */
[----:B0-----:R-:W-:Y:S01]  /*0ef0*/  FFMA.FTZ R24, R21, R29, R3 ;  /* 0x0000001d15187223 */ /* 0x001fe20000010003 */
[----:B-----5:R-:W-:-:S03]  /*0f00*/  @!P0 HADD2.F32 R28, -RZ, R20.H0_H0 ;  /* 0x20000014ff1c8230 */ /* 0x020fc60000004100 */
[C---:B------:R-:W-:Y:S01]  /*0f10*/  FMUL.FTZ R17, R24.reuse, R9 ;  /* 0x0000000918117220 */ /* 0x040fe20000410000 */
[----:B------:R-:W-:Y:S02]  /*0f20*/  HFMA2 R20, -RZ, RZ, 0, 0 ;  /* 0x00000000ff147431 */ /* 0x000fe400000001ff */
[C---:B------:R-:W-:Y:S01]  /*0f30*/  FMUL.FTZ R18, R24.reuse, UR9 ;  /* 0x0000000918127c20 */ /* 0x040fe20008410000 */
[----:B------:R-:W-:Y:S01]  /*0f40*/  FMUL.FTZ R17, R24, R17 ;  /* 0x0000001118117220 */ /* 0x000fe20000410000 */
[----:B------:R-:W-:Y:S01]  /*0f50*/  MOV R24, RZ ;  /* 0x000000ff00187202 */ /* 0x000fe20000000f00 */
[----:B---3--:R-:W-:Y:S01]  /*0f60*/  @!P1 HADD2.F32 R24, -RZ, R4.H0_H0 ;  /* 0x20000004ff189230 */ /* 0x008fe20000004100 */
[----:B------:R-:W-:Y:S01]  /*0f70*/  IADD3 R4, PT, PT, R0, UR5, RZ ;  /* 0x0000000500047c10 */ /* 0x000fe2000fffe0ff */
[----:B------:R-:W-:Y:S02]  /*0f80*/  @!P0 HADD2.F32 R27, -RZ, R26.H0_H0 ;  /* 0x2000001aff1b8230 */ /* 0x000fe40000004100 */
[----:B------:R-:W-:Y:S01]  /*0f90*/  FFMA.FTZ R26, R28, UR8, R17 ;  /* 0x000000081c1a7c23 */ /* 0x000fe20008010011 */
[----:B------:R-:W-:-:S02]  /*0fa0*/  @!P1 HADD2.F32 R20, -RZ, R16.H0_H0 ;  /* 0x20000010ff149230 */ /* 0x000fc40000004100 */
[----:B------:R-:W-:Y:S01]  /*0fb0*/  @!P2 IMAD.WIDE R16, R0, 0x2, R14 ;  /* 0x000000020010a825 */ /* 0x000fe200078e020e */
[----:B------:R-:W-:-:S03]  /*0fc0*/  ISETP.GE.AND P3, PT, R4, R5, PT ;  /* 0x000000050400720c */ /* 0x000fc60003f66270 */
[----:B------:R-:W-:Y:S01]  /*0fd0*/  FFMA.FTZ R27, R27, UR6, R18 ;  /* 0x000000061b1b7c23 */ /* 0x000fe20008010012 */
[----:B------:R-:W-:Y:S01]  /*0fe0*/  FFMA.FTZ R24, R21, R24, R3 ;  /* 0x0000001815187223 */ /* 0x000fe20000010003 */
[----:B------:R-:W-:Y:S01]  /*0ff0*/  @!P2 IMAD.WIDE R18, R0, 0x2, R12 ;  /* 0x000000020012a825 */ /* 0x000fe200078e020c */
[----:B------:R0:W2:Y:S03]  /*1000*/  @!P2 LDG.E.U16 R23, desc[UR14][R16.64] ;  /* 0x0000000e1017a981 */ /* 0x0000a6000c1e1500 */
[----:B------:R-:W-:Y:S01]  /*1010*/  FMUL.FTZ R29, R24, UR9 ;  /* 0x00000009181d7c20 */ /* 0x000fe20008410000 */
[----:B------:R-:W-:Y:S01]  /*1020*/  MOV R28, RZ ;  /* 0x000000ff001c7202 */ /* 0x000fe20000000f00 */
[----:B------:R-:W3:Y:S01]  /*1030*/  @!P2 LDG.E.U16 R18, desc[UR14][R18.64] ;  /* 0x0000000e1212a981 */ /* 0x000ee2000c1e1500 */
[----:B------:R-:W-:Y:S02]  /*1040*/  @!P1 HADD2.F32 R28, -RZ, R8.H0_H0 ;  /* 0x20000008ff1c9230 */ /* 0x000fe40000004100 */
[----:B------:R-:W-:Y:S01]  /*1050*/  FFMA.FTZ R8, R20, UR6, R29 ;  /* 0x0000000614087c23 */ /* 0x000fe2000801001d */
[----:B0-----:R-:W-:-:S04]  /*1060*/  FMUL.FTZ R17, R24, R9 ;  /* 0x0000000918117220 */ /* 0x001fc80000410000 */
[----:B------:R-:W-:Y:S01]  /*1070*/  FMUL.FTZ R29, R24, R17 ;  /* 0x00000011181d7220 */ /* 0x000fe20000410000 */
[----:B------:R-:W-:-:S05]  /*1080*/  @!P3 IMAD.WIDE R16, R4, 0x2, R10 ;  /* 0x000000020410b825 */ /* 0x000fca00078e020a */
[----:B------:R0:W5:Y:S01]  /*1090*/  @!P3 LDG.E.U16 R24, desc[UR14][R16.64] ;  /* 0x0000000e1018b981 */ /* 0x000162000c1e1500 */
[----:B------:R-:W-:Y:S02]  /*10a0*/  HFMA2 R20, -RZ, RZ, 0, 0 ;  /* 0x00000000ff147431 */ /* 0x000fe400000001ff */
[----:B0-----:R-:W-:Y:S01]  /*10b0*/  FFMA.FTZ R16, R28, UR8, R29 ;  /* 0x000000081c107c23 */ /* 0x001fe2000801001d */
[----:B------:R-:W-:Y:S02]  /*10c0*/  HFMA2 R28, -RZ, RZ, 0, 0 ;  /* 0x00000000ff1c7431 */ /* 0x000fe400000001ff */
[----:B----4-:R-:W-:-:S05]  /*10d0*/  @!P2 HADD2.F32 R28, -RZ, R22.H0_H0 ;  /* 0x20000016ff1ca230 */ /* 0x010fca0000004100 */
[----:B------:R-:W-:Y:S01]  /*10e0*/  FFMA.FTZ R28, R21, R28, R3 ;  /* 0x0000001c151c7223 */ /* 0x000fe20000010003 */
[----:B------:R-:W-:Y:S02]  /*10f0*/  MOV R19, RZ ;  /* 0x000000ff00137202 */ /* 0x000fe40000000f00 */
[----:B------:R-:W-:Y:S01]  /*1100*/  MOV R22, RZ ;  /* 0x000000ff00167202 */ /* 0x000fe20000000f00 */
[----:B--2---:R-:W-:Y:S02]  /*1110*/  @!P2 HADD2.F32 R20, -RZ, R23.H0_H0 ;  /* 0x20000017ff14a230 */ /* 0x004fe40000004100 */
[----:B------:R-:W-:Y:S01]  /*1120*/  FMUL.FTZ R23, R28, R9 ;  /* 0x000000091c177220 */ /* 0x000fe20000410000 */
[----:B---3--:R-:W-:-:S03]  /*1130*/  @!P2 HADD2.F32 R19, -RZ, R18.H0_H0 ;  /* 0x20000012ff13a230 */ /* 0x008fc60000004100 */
[C---:B------:R-:W-:Y:S01]  /*1140*/  FMUL.FTZ R23, R28.reuse, R23 ;  /* 0x000000171c177220 */ /* 0x040fe20000410000 */
[----:B------:R-:W-:-:S04]  /*1150*/  FMUL.FTZ R28, R28, UR9 ;  /* 0x000000091c1c7c20 */ /* 0x000fc80008410000 */
[----:B------:R-:W-:Y:S01]  /*1160*/  FFMA.FTZ R17, R19, UR6, R28 ;  /* 0x0000000613117c23 */ /* 0x000fe2000801001c */
[----:B------:R-:W-:-:S04]  /*1170*/  @!P3 IMAD.WIDE R18, R4, 0x2, R12 ;  /* 0x000000020412b825 */ /* 0x000fc800078e020c */
[----:B-----5:R-:W-:Y:S02]  /*1180*/  @!P3 HADD2.F32 R22, -RZ, R24.H0_H0 ;  /* 0x20000018ff16b230 */ /* 0x020fe40000004100 */
[----:B------:R0:W2:Y:S02]  /*1190*/  @!P3 LDG.E.U16 R24, desc[UR14][R18.64] ;  /* 0x0000000e1218b981 */ /* 0x0000a4000c1e1500 */
[----:B0-----:R-:W-:-:S05]  /*11a0*/  @!P3 IMAD.WIDE R18, R4, 0x2, R14 ;  /* 0x000000020412b825 */ /* 0x001fca00078e020e */
[----:B------:R-:W3:Y:S01]  /*11b0*/  @!P3 LDG.E.U16 R28, desc[UR14][R18.64] ;  /* 0x0000000e121cb981 */ /* 0x000ee2000c1e1500 */
[----:B------:R-:W-:Y:S01]  /*11c0*/  FFMA.FTZ R21, R21, R22, R3 ;  /* 0x0000001615157223 */ /* 0x000fe20000010003 */
[----:B------:R-:W-:Y:S01]  /*11d0*/  FFMA.FTZ R20, R20, UR8, R23 ;  /* 0x0000000814147c23 */ /* 0x000fe20008010017 */
[----:B------:R-:W-:Y:S01]  /*11e0*/  BSSY.RECONVERGENT B0, `(.L_x_17) ;  /* 0x0000017000007945 */ /* 0x000fe20003800200 */
[----:B------:R-:W-:Y:S01]  /*11f0*/  CS2R R22, SRZ ;  /* 0x0000000000167805 */ /* 0x000fe2000001ff00 */
[----:B--2---:R-:W-:Y:S02]  /*1200*/  @!P3 HADD2.F32 R22, -RZ, R24.H0_H0 ;  /* 0x20000018ff16b230 */ /* 0x004fe40000004100 */
[----:B------:R-:W-:Y:S01]  /*1210*/  FMUL.FTZ R24, R21, R9 ;  /* 0x0000000915187220 */ /* 0x000fe20000410000 */
[----:B---3--:R-:W-:Y:S01]  /*1220*/  @!P3 HADD2.F32 R23, -RZ, R28.H0_H0 ;  /* 0x2000001cff17b230 */ /* 0x008fe20000004100 */
[----:B------:R-:W-:Y:S06]  /*1230*/  @P0 BRA `(.L_x_18) ;  /* 0x0000000000440947 */ /* 0x000fec0003800000 */
[----:B------:R-:W0:Y:S08]  /*1240*/  MUFU.RCP R19, UR11 ;  /* 0x0000000b00137d08 */ /* 0x000e300008001000 */
[----:B------:R-:W1:Y:S01]  /*1250*/  MUFU.RCP R18, UR10 ;  /* 0x0000000a00127d08 */ /* 0x000e620008001000 */
[----:B0-----:R-:W-:Y:S01]  /*1260*/  FMUL.FTZ R28, R26, R19 ;  /* 0x000000131a1c7220 */ /* 0x001fe20000410000 */
[----:B------:R-:W-:-:S06]  /*1270*/  F2FP.F16.F32.PACK_AB R26, RZ, R26 ;  /* 0x0000001aff1a723e */ /* 0x000fcc00000000ff */
[----:B------:R-:W0:Y:S01]  /*1280*/  MUFU.SQRT R28, R28 ;  /* 0x0000001c001c7308 */ /* 0x000e220000002000 */
[----:B-1----:R-:W-:Y:S01]  /*1290*/  FMUL.FTZ R18, R27, R18 ;  /* 0x000000121b127220 */ /* 0x002fe20000410000 */
[----:B0-----:R-:W-:-:S06]  /*12a0*/  FADD.FTZ R29, R28, UR7 ;  /* 0x000000071c1d7e21 */ /* 0x001fcc0008010000 */
[----:B------:R-:W0:Y:S02]  /*12b0*/  MUFU.RCP R29, R29 ;  /* 0x0000001d001d7308 */ /* 0x000e240000001000 */
[----:B0-----:R-:W-:-:S05]  /*12c0*/  FMUL.FTZ R18, R18, R29 ;  /* 0x0000001d12127220 */ /* 0x001fca0000410000 */
[----:B------:R-:W-:Y:S01]  /*12d0*/  F2FP.F16.F32.PACK_AB R27, R27, R18 ;  /* 0x000000121b1b723e */ /* 0x000fe200000000ff */
[----:B------:R-:W-:-:S03]  /*12e0*/  IMAD.WIDE R18, R25, 0x2, R10 ;  /* 0x0000000219127825 */ /* 0x000fc600078e020a */
[----:B------:R-:W-:Y:S02]  /*12f0*/  PRMT R28, R27, 0x7632, R28 ;  /* 0x000076321b1c7816 */ /* 0x000fe4000000001c */
[----:B------:R0:W-:Y:S02]  /*1300*/  STG.E.U16 desc[UR14][R18.64], R27 ;  /* 0x0000001b12007986 */ /* 0x0001e4000c10150e */
[----:B0-----:R-:W-:-:S05]  /*1310*/  IMAD.WIDE R18, R25, 0x2, R12 ;  /* 0x0000000219127825 */ /* 0x001fca00078e020c */
[----:B------:R0:W-:Y:S02]  /*1320*/  STG.E.U16 desc[UR14][R18.64], R28 ;  /* 0x0000001c12007986 */ /* 0x0001e4000c10150e */
[----:B0-----:R-:W-:-:S05]  /*1330*/  IMAD.WIDE R18, R25, 0x2, R14 ;  /* 0x0000000219127825 */ /* 0x001fca00078e020e */
[----:B------:R0:W-:Y:S02]  /*1340*/  STG.E.U16 desc[UR14][R18.64], R26 ;  /* 0x0000001a12007986 */ /* 0x0001e4000c10150e */
.L_x_18:
[----:B------:R-:W-:Y:S05]  /*1350*/  BSYNC.RECONVERGENT B0 ;  /* 0x0000000000007941 */ /* 0x000fea0003800200 */
.L_x_17:
[----:B------:R-:W-:Y:S01]  /*1360*/  BSSY.RECONVERGENT B0, `(.L_x_19) ;  /* 0x0000015000007945 */ /* 0x000fe20003800200 */
[C---:B0-----:R-:W-:Y:S01]  /*1370*/  FMUL.FTZ R26, R21.reuse, R24 ;  /* 0x00000018151a7220 */ /* 0x041fe20000410000 */
[----:B------:R-:W-:Y:S02]  /*1380*/  FMUL.FTZ R21, R21, UR9 ;  /* 0x0000000915157c20 */ /* 0x000fe40008410000 */
[----:B------:R-:W-:Y:S05]  /*1390*/  @P1 BRA `(.L_x_20) ;  /* 0x0000000000441947 */ /* 0x000fea0003800000 */
[----:B------:R-:W0:Y:S08]  /*13a0*/  MUFU.RCP R19, UR11 ;  /* 0x0000000b00137d08 */ /* 0x000e300008001000 */
[----:B------:R-:W1:Y:S01]  /*13b0*/  MUFU.RCP R25, UR10 ;  /* 0x0000000a00197d08 */ /* 0x000e620008001000 */
[----:B0-----:R-:W-:Y:S01]  /*13c0*/  FMUL.FTZ R24, R16, R19 ;  /* 0x0000001310187220 */ /* 0x001fe20000410000 */
[----:B------:R-:W-:-:S06]  /*13d0*/  F2FP.F16.F32.PACK_AB R16, RZ, R16 ;  /* 0x00000010ff10723e */ /* 0x000fcc00000000ff */
[----:B------:R-:W0:Y:S01]  /*13e0*/  MUFU.SQRT R24, R24 ;  /* 0x0000001800187308 */ /* 0x000e220000002000 */
[----:B-1----:R-:W-:Y:S01]  /*13f0*/  FMUL.FTZ R18, R8, R25 ;  /* 0x0000001908127220 */ /* 0x002fe20000410000 */
[----:B0-----:R-:W-:Y:S01]  /*1400*/  FADD.FTZ R27, R24, UR7 ;  /* 0x00000007181b7e21 */ /* 0x001fe20008010000 */
[----:B------:R-:W-:-:S05]  /*1410*/  IMAD.WIDE R24, R2, 0x2, R14 ;  /* 0x0000000202187825 */ /* 0x000fca00078e020e */
[----:B------:R-:W0:Y:S02]  /*1420*/  MUFU.RCP R19, R27 ;  /* 0x0000001b00137308 */ /* 0x000e240000001000 */
[----:B0-----:R-:W-:-:S05]  /*1430*/  FMUL.FTZ R19, R18, R19 ;  /* 0x0000001312137220 */ /* 0x001fca0000410000 */
[----:B------:R-:W-:Y:S01]  /*1440*/  F2FP.F16.F32.PACK_AB R8, R8, R19 ;  /* 0x000000130808723e */ /* 0x000fe200000000ff */
[----:B------:R-:W-:-:S05]  /*1450*/  IMAD.WIDE R18, R2, 0x2, R10 ;  /* 0x0000000202127825 */ /* 0x000fca00078e020a */
[----:B------:R0:W-:Y:S02]  /*1460*/  STG.E.U16 desc[UR14][R18.64], R8 ;  /* 0x0000000812007986 */ /* 0x0001e4000c10150e */
[----:B0-----:R-:W-:Y:S01]  /*1470*/  IMAD.WIDE R18, R2, 0x2, R12 ;  /* 0x0000000202127825 */ /* 0x001fe200078e020c */
[----:B------:R-:W-:-:S05]  /*1480*/  PRMT R2, R8, 0x7632, R2 ;  /* 0x0000763208027816 */ /* 0x000fca0000000002 */
[----:B------:R0:W-:Y:S04]  /*1490*/  STG.E.U16 desc[UR14][R18.64], R2 ;  /* 0x0000000212007986 */ /* 0x0001e8000c10150e */
[----:B------:R0:W-:Y:S02]  /*14a0*/  STG.E.U16 desc[UR14][R24.64], R16 ;  /* 0x0000001018007986 */ /* 0x0001e4000c10150e */
.L_x_20:
[----:B------:R-:W-:Y:S05]  /*14b0*/  BSYNC.RECONVERGENT B0 ;  /* 0x0000000000007941 */ /* 0x000fea0003800200 */
.L_x_19:
[----:B------:R-:W-:Y:S04]  /*14c0*/  BSSY.RECONVERGENT B0, `(.L_x_21) ;  /* 0x0000013000007945 */ /* 0x000fe80003800200 */
[----:B------:R-:W-:Y:S05]  /*14d0*/  @P2 BRA `(.L_x_22) ;  /* 0x0000000000442947 */ /* 0x000fea0003800000 */
[----:B0-----:R-:W0:Y:S01]  /*14e0*/  MUFU.RCP R19, UR11 ;  /* 0x0000000b00137d08 */ /* 0x001e220008001000 */
[----:B------:R-:W-:Y:S01]  /*14f0*/  F2FP.F16.F32.PACK_AB R27, RZ, R20 ;  /* 0x00000014ff1b723e */ /* 0x000fe200000000ff */
[----:B------:R-:W-:-:S06]  /*1500*/  IMAD.WIDE R24, R0, 0x2, R14 ;  /* 0x0000000200187825 */ /* 0x000fcc00078e020e */
[----:B------:R-:W1:Y:S01]  /*1510*/  MUFU.RCP R16, UR10 ;  /* 0x0000000a00107d08 */ /* 0x000e620008001000 */
[----:B0-----:R-:W-:-:S07]  /*1520*/  FMUL.FTZ R2, R20, R19 ;  /* 0x0000001314027220 */ /* 0x001fce0000410000 */
[----:B------:R-:W0:Y:S01]  /*1530*/  MUFU.SQRT R2, R2 ;  /* 0x0000000200027308 */ /* 0x000e220000002000 */
[----:B-1----:R-:W-:Y:S01]  /*1540*/  FMUL.FTZ R16, R17, R16 ;  /* 0x0000001011107220 */ /* 0x002fe20000410000 */
[----:B0-----:R-:W-:-:S06]  /*1550*/  FADD.FTZ R8, R2, UR7 ;  /* 0x0000000702087e21 */ /* 0x001fcc0008010000 */
[----:B------:R-:W0:Y:S02]  /*1560*/  MUFU.RCP R19, R8 ;  /* 0x0000000800137308 */ /* 0x000e240000001000 */
[----:B0-----:R-:W-:Y:S01]  /*1570*/  FMUL.FTZ R16, R16, R19 ;  /* 0x0000001310107220 */ /* 0x001fe20000410000 */
[----:B------:R-:W-:-:S04]  /*1580*/  IMAD.WIDE R18, R0, 0x2, R10 ;  /* 0x0000000200127825 */ /* 0x000fc800078e020a */
[----:B------:R-:W-:Y:S01]  /*1590*/  F2FP.F16.F32.PACK_AB R20, R17, R16 ;  /* 0x000000101114723e */ /* 0x000fe200000000ff */
[----:B------:R-:W-:-:S03]  /*15a0*/  IMAD.WIDE R16, R0, 0x2, R12 ;  /* 0x0000000200107825 */ /* 0x000fc600078e020c */
[----:B------:R-:W-:Y:S01]  /*15b0*/  PRMT R0, R20, 0x7632, R0 ;  /* 0x0000763214007816 */ /* 0x000fe20000000000 */
[----:B------:R1:W-:Y:S04]  /*15c0*/  STG.E.U16 desc[UR14][R18.64], R20 ;  /* 0x0000001412007986 */ /* 0x0003e8000c10150e */
[----:B------:R1:W-:Y:S04]  /*15d0*/  STG.E.U16 desc[UR14][R16.64], R0 ;  /* 0x0000000010007986 */ /* 0x0003e8000c10150e */
[----:B------:R1:W-:Y:S02]  /*15e0*/  STG.E.U16 desc[UR14][R24.64], R27 ;  /* 0x0000001b18007986 */ /* 0x0003e4000c10150e */
.L_x_22:
[----:B------:R-:W-:Y:S05]  /*15f0*/  BSYNC.RECONVERGENT B0 ;  /* 0x0000000000007941 */ /* 0x000fea0003800200 */
.L_x_21:
[----:B------:R-:W-:Y:S01]  /*1600*/  BSSY.RECONVERGENT B0, `(.L_x_23) ;  /* 0x0000015000007945 */ /* 0x000fe20003800200 */
[----:B------:R-:W-:Y:S01]  /*1610*/  FFMA.FTZ R21, R22, UR6, R21 ;  /* 0x0000000616157c23 */ /* 0x000fe20008010015 */
[----:B------:R-:W-:Y:S02]  /*1620*/  FFMA.FTZ R22, R23, UR8, R26 ;  /* 0x0000000817167c23 */ /* 0x000fe4000801001a */
[----:B------:R-:W-:Y:S05]  /*1630*/  @P3 BRA `(.L_x_24) ;  /* 0x0000000000443947 */ /* 0x000fea0003800000 */
[----:B-1----:R-:W1:Y:S01]  /*1640*/  MUFU.RCP R17, UR11 ;  /* 0x0000000b00117d08 */ /* 0x002e620008001000 */
[----:B0-----:R-:W-:-:S07]  /*1650*/  IMAD.WIDE R18, R4, 0x2, R12 ;  /* 0x0000000204127825 */ /* 0x001fce00078e020c */
[----:B------:R-:W0:Y:S01]  /*1660*/  MUFU.RCP R8, UR10 ;  /* 0x0000000a00087d08 */ /* 0x000e220008001000 */
[----:B-1----:R-:W-:Y:S01]  /*1670*/  FMUL.FTZ R0, R22, R17 ;  /* 0x0000001116007220 */ /* 0x002fe20000410000 */
[----:B------:R-:W-:-:S06]  /*1680*/  F2FP.F16.F32.PACK_AB R22, RZ, R22 ;  /* 0x00000016ff16723e */ /* 0x000fcc00000000ff */
[----:B------:R-:W1:Y:S01]  /*1690*/  MUFU.SQRT R0, R0 ;  /* 0x0000000000007308 */ /* 0x000e620000002000 */
[----:B0-----:R-:W-:Y:S01]  /*16a0*/  FMUL.FTZ R8, R21, R8 ;  /* 0x0000000815087220 */ /* 0x001fe20000410000 */
[----:B-1----:R-:W-:-:S06]  /*16b0*/  FADD.FTZ R2, R0, UR7 ;  /* 0x0000000700027e21 */ /* 0x002fcc0008010000 */
        /* <DEDUP_REMOVED lines=9> */
.L_x_24:
[----:B------:R-:W-:Y:S05]  /*1750*/  BSYNC.RECONVERGENT B0 ;  /* 0x0000000000007941 */ /* 0x000fea0003800200 */
.L_x_23:
[----:B------:R-:W-:-:S06]  /*1760*/  ULEA UR4, UR5, UR4, 0x2 ;  /* 0x0000000405047291 */ /* 0x000fcc000f8e10ff */
[----:B------:R-:W-:-:S13]  /*1770*/  ISETP.LE.AND P0, PT, R5, UR4, PT ;  /* 0x0000000405007c0c */ /* 0x000fda000bf03270 */
[----:B------:R-:W-:Y:S05]  /*1780*/  @!P0 BRA `(.L_x_25) ;  /* 0xfffffff400788947 */ /* 0x000fea000383ffff */
[----:B------:R-:W-:Y:S05]  /*1790*/  EXIT ;  /* 0x000000000000794d */ /* 0x000fea0003800000 */
.L_x_6:
[----:B------:R-:W1:Y:S02]  /*17a0*/  LDCU UR4, c[0x0][0xf94] ;  /* 0x0001f280ff0477ac */ /* 0x000e640008000800 */
[----:B-1----:R-:W-:-:S09]  /*17b0*/  UISETP.NE.AND UP0, UPT, UR4, URZ, UPT ;  /* 0x000000ff0400728c */ /* 0x002fd2000bf05270 */
[----:B------:R-:W-:Y:S05]  /*17c0*/  BRA.U !UP0, `(.L_x_26) ;  /* 0x0000000d082c7547 */ /* 0x000fea000b800000 */
[----:B------:R-:W1:Y:S01]  /*17d0*/  LDCU UR9, c[0x0][0xf90] ;  /* 0x0001f200ff0977ac */ /* 0x000e620008000800 */
[----:B------:R-:W3:Y:S01]  /*17e0*/  LDCU UR8, c[0x0][0xf7c] ;  /* 0x0001ef80ff0877ac */ /* 0x000ee20008000800 */
[----:B------:R-:W4:Y:S01]  /*17f0*/  LDCU UR10, c[0x0][0xf98] ;  /* 0x0001f300ff0a77ac */ /* 0x000f220008000800 */
[----:B------:R-:W-:-:S05]  /*1800*/  UMOV UR4, URZ ;  /* 0x000000ff00047c82 */ /* 0x000fca0008000000 */
.L_x_35:
[----:B0-2---:R-:W-:-:S04]  /*1810*/  IADD3 R3, PT, PT, R7, UR4, RZ ;  /* 0x0000000407037c10 */ /* 0x005fc8000fffe0ff */
[C---:B------:R-:W-:Y:S02]  /*1820*/  ISETP.GE.AND P2, PT, R3.reuse, R5, PT ;  /* 0x000000050300720c */ /* 0x040fe40003f46270 */
[----:B0-----:R-:W-:-:S04]  /*1830*/  IADD3 R2, PT, PT, R3, UR5, RZ ;  /* 0x0000000503027c10 */ /* 0x001fc8000fffe0ff */
[C---:B------:R-:W-:Y:S02]  /*1840*/  IADD3 R25, PT, PT, R2.reuse, UR5, RZ ;  /* 0x0000000502197c10 */ /* 0x040fe4000fffe0ff */
[-C--:B------:R-:W-:Y:S02]  /*1850*/  ISETP.GE.AND P0, PT, R2, R5.reuse, PT ;  /* 0x000000050200720c */ /* 0x080fe40003f06270 */
[----:B------:R-:W-:Y:S02]  /*1860*/  ISETP.GE.AND P1, PT, R25, R5, PT ;  /* 0x000000051900720c */ /* 0x000fe40003f26270 */
[----:B------:R-:W-:Y:S01]  /*1870*/  SHF.R.S32.HI R26, RZ, 0x1f, R8 ;  /* 0x0000001fff1a7819 */ /* 0x000fe20000011408 */
[----:B-1----:R-:W-:Y:S01]  /*1880*/  @!P2 IMAD.WIDE R16, R3, 0x2, R10 ;  /* 0x000000020310a825 */ /* 0x002fe200078e020a */
[----:B------:R-:W-:-:S03]  /*1890*/  @!P2 IADD3 R0, P3, PT, R8, R3, RZ ;  /* 0x000000030800a210 */ /* 0x000fc60007f7e0ff */
[C---:B------:R-:W-:Y:S01]  /*18a0*/  @!P2 IMAD.WIDE R18, R3.reuse, 0x2, R12 ;  /* 0x000000020312a825 */ /* 0x040fe200078e020c */
[----:B--2---:R0:W2:Y:S03]  /*18b0*/  @!P2 LDG.E.U16 R27, desc[UR14][R16.64] ;  /* 0x0000000e101ba981 */ /* 0x0040a6000c1e1500 */
[C---:B------:R-:W-:Y:S01]  /*18c0*/  @!P2 IMAD.WIDE R20, R3.reuse, 0x2, R14 ;  /* 0x000000020314a825 */ /* 0x040fe200078e020e */
[----:B------:R-:W-:Y:S01]  /*18d0*/  @!P2 LEA.HI.X.SX32 R3, R3, R26, 0x1, P3 ;  /* 0x0000001a0303a211 */ /* 0x000fe200018f0eff */
[----:B------:R-:W5:Y:S01]  /*18e0*/  @!P2 LDG.E.U16 R19, desc[UR14][R18.64] ;  /* 0x0000000e1213a981 */ /* 0x000f62000c1e1500 */
[----:B------:R-:W-:Y:S01]  /*18f0*/  IADD3 R4, PT, PT, R25, UR5, RZ ;  /* 0x0000000519047c10 */ /* 0x000fe2000fffe0ff */
[----:B------:R-:W-:Y:S02]  /*1900*/  @!P0 IMAD.WIDE R22, R2, 0x2, R10 ;  /* 0x0000000202168825 */ /* 0x000fe400078e020a */
[----:B------:R1:W3:Y:S01]  /*1910*/  @!P2 LDG.E.U16 R24, desc[UR14][R20.64] ;  /* 0x0000000e1418a981 */ /* 0x0002e2000c1e1500 */
[----:B0-----:R-:W-:-:S03]  /*1920*/  @!P2 LEA R16, P3, R0, UR6, 0x1 ;  /* 0x000000060010ac11 */ /* 0x001fc6000f8608ff */
[----:B------:R0:W4:Y:S01]  /*1930*/  @!P0 LDG.E.U16 R23, desc[UR14][R22.64] ;  /* 0x0000000e16178981 */ /* 0x000122000c1e1500 */
[----:B------:R-:W-:Y:S01]  /*1940*/  @!P2 LEA.HI.X R17, R0, UR7, R3, 0x1, P3 ;  /* 0x000000070011ac11 */ /* 0x000fe200098f0c03 */
[----:B------:R-:W-:Y:S01]  /*1950*/  @!P0 IMAD.WIDE R28, R2, 0x2, R12 ;  /* 0x00000002021c8825 */ /* 0x000fe200078e020c */
[----:B------:R-:W-:-:S03]  /*1960*/  @!P0 IADD3 R3, P4, PT, R8, R2, RZ ;  /* 0x0000000208038210 */ /* 0x000fc60007f9e0ff */
[----:B-1----:R-:W-:Y:S01]  /*1970*/  @!P1 IMAD.WIDE R20, R25, 0x2, R10 ;  /* 0x0000000219149825 */ /* 0x002fe200078e020a */
[----:B------:R-:W-:Y:S01]  /*1980*/  ISETP.GE.AND P3, PT, R4, R5, PT ;  /* 0x000000050400720c */ /* 0x000fe20003f66270 */
[----:B------:R1:W4:Y:S01]  /*1990*/  @!P2 LDG.E.U16 R9, desc[UR14][R16.64] ;  /* 0x0000000e1009a981 */ /* 0x000322000c1e1500 */
[----:B0-----:R-:W-:-:S03]  /*19a0*/  @!P0 LEA.HI.X.SX32 R22, R2, R26, 0x1, P4 ;  /* 0x0000001a02168211 */ /* 0x001fc600020f0eff */
[----:B------:R0:W4:Y:S04]  /*19b0*/  @!P1 LDG.E.U16 R0, desc[UR14][R20.64] ;  /* 0x0000000e14009981 */ /* 0x000128000c1e1500 */
[----:B------:R0:W4:Y:S01]  /*19c0*/  @!P0 LDG.E.U16 R18, desc[UR14][R28.64] ;  /* 0x0000000e1c128981 */ /* 0x000122000c1e1500 */
[----:B-1----:R-:W-:Y:S01]  /*19d0*/  @!P1 IMAD.WIDE R16, R25, 0x2, R12 ;  /* 0x0000000219109825 */ /* 0x002fe200078e020c */
[----:B0-----:R-:W-:-:S04]  /*19e0*/  @!P0 LEA R20, P4, R3, UR6, 0x1 ;  /* 0x0000000603148c11 */ /* 0x001fc8000f8808ff */
[----:B------:R-:W-:Y:S02]  /*19f0*/  @!P0 LEA.HI.X R21, R3, UR7, R22, 0x1, P4 ;  /* 0x0000000703158c11 */ /* 0x000fe4000a0f0c16 */
[----:B------:R0:W4:Y:S01]  /*1a00*/  @!P1 LDG.E.U16 R3, desc[UR14][R16.64] ;  /* 0x0000000e10039981 */ /* 0x000122000c1e1500 */
[----:B------:R-:W-:-:S03]  /*1a10*/  CS2R R28, SRZ ;  /* 0x00000000001c7805 */ /* 0x000fc6000001ff00 */
[----:B------:R1:W4:Y:S01]  /*1a20*/  @!P0 LDG.E.U16 R20, desc[UR14][R20.64] ;  /* 0x0000000e14148981 */ /* 0x000322000c1e1500 */
[----:B0-----:R-:W-:-:S06]  /*1a30*/  @!P3 IMAD.WIDE R16, R4, 0x2, R10 ;  /* 0x000000020410b825 */ /* 0x001fcc00078e020a */
[----:B------:R-:W4:Y:S01]  /*1a40*/  @!P3 LDG.E.U16 R16, desc[UR14][R16.64] ;  /* 0x0000000e1010b981 */ /* 0x000f22000c1e1500 */
[----:B-1----:R-:W-:Y:S02]  /*1a50*/  HFMA2 R21, -RZ, RZ, 0, 0 ;  /* 0x00000000ff157431 */ /* 0x002fe400000001ff */
[----:B------:R-:W-:Y:S02]  /*1a60*/  HFMA2 R22, -RZ, RZ, 0, 0 ;  /* 0x00000000ff167431 */ /* 0x000fe400000001ff */
[----:B-----5:R-:W-:Y:S01]  /*1a70*/  @!P2 HADD2.F32 R29, -RZ, R19.H0_H0 ;  /* 0x20000013ff1da230 */ /* 0x020fe20000004100 */
[----:B------:R-:W-:Y:S01]  /*1a80*/  MOV R19, RZ ;  /* 0x000000ff00137202 */ /* 0x000fe20000000f00 */
[----:B---3--:R-:W-:Y:S02]  /*1a90*/  @!P2 HADD2.F32 R19, -RZ, R24.H0_H0 ;  /* 0x20000018ff13a230 */ /* 0x008fe40000004100 */
[----:B------:R-:W-:Y:S02]  /*1aa0*/  HFMA2 R24, -RZ, RZ, 0, 0 ;  /* 0x00000000ff187431 */ /* 0x000fe400000001ff */
[----:B--2---:R-:W-:-:S02]  /*1ab0*/  @!P2 HADD2.F32 R22, -RZ, R27.H0_H0 ;  /* 0x2000001bff16a230 */ /* 0x004fc40000004100 */
[----:B----4-:R-:W-:Y:S01]  /*1ac0*/  @!P0 HADD2.F32 R21, -RZ, R23.H0_H0 ;  /* 0x20000017ff158230 */ /* 0x010fe20000004100 */
[----:B------:R-:W-:Y:S01]  /*1ad0*/  MOV R23, RZ ;  /* 0x000000ff00177202 */ /* 0x000fe20000000f00 */
[----:B------:R-:W-:Y:S02]  /*1ae0*/  HFMA2 R27, -RZ, RZ, 0, 0 ;  /* 0x00000000ff1b7431 */ /* 0x000fe400000001ff */
[----:B------:R-:W-:Y:S01]  /*1af0*/  @!P1 HADD2.F32 R24, -RZ, R0.H0_H0 ;  /* 0x20000000ff189230 */ /* 0x000fe20000004100 */
[----:B------:R-:W-:Y:S01]  /*1b00*/  MOV R0, RZ ;  /* 0x000000ff00007202 */ /* 0x000fe20000000f00 */
[----:B------:R-:W-:Y:S02]  /*1b10*/  @!P0 HADD2.F32 R23, -RZ, R18.H0_H0 ;  /* 0x20000012ff178230 */ /* 0x000fe40000004100 */
[----:B------:R-:W-:Y:S02]  /*1b20*/  @!P1 HADD2.F32 R0, -RZ, R3.H0_H0 ;  /* 0x20000003ff009230 */ /* 0x000fe40000004100 */
[----:B------:R-:W-:-:S05]  /*1b30*/  @!P0 IMAD.WIDE R2, R2, 0x2, R14 ;  /* 0x0000000202028825 */ /* 0x000fca00078e020e */
[----:B------:R0:W2:Y:S02]  /*1b40*/  @!P0 LDG.E.U16 R18, desc[UR14][R2.64] ;  /* 0x0000000e02128981 */ /* 0x0000a4000c1e1500 */
[----:B0-----:R-:W-:-:S04]  /*1b50*/  @!P3 IMAD.WIDE R2, R4, 0x2, R12 ;  /* 0x000000020402b825 */ /* 0x001fc800078e020c */
[----:B------:R-:W-:Y:S02]  /*1b60*/  @!P3 HADD2.F32 R27, -RZ, R16.H0_H0 ;  /* 0x20000010ff1bb230 */ /* 0x000fe40000004100 */
[----:B------:R0:W3:Y:S01]  /*1b70*/  @!P3 LDG.E.U16 R16, desc[UR14][R2.64] ;  /* 0x0000000e0210b981 */ /* 0x0000e2000c1e1500 */
[----:B------:R-:W-:Y:S01]  /*1b80*/  FMUL.FTZ R0, R0, UR8 ;  /* 0x0000000800007c20 */ /* 0x000fe20008410000 */
[----:B0-----:R-:W-:Y:S01]  /*1b90*/  FMUL.FTZ R2, R23, UR8 ;  /* 0x0000000817027c20 */ /* 0x001fe20008410000 */
[----:B------:R-:W-:Y:S01]  /*1ba0*/  FMUL.FTZ R3, R29, UR8 ;  /* 0x000000081d037c20 */ /* 0x000fe20008410000 */
[----:B---3--:R-:W-:Y:S02]  /*1bb0*/  @!P3 HADD2.F32 R28, -RZ, R16.H0_H0 ;  /* 0x20000010ff1cb230 */ /* 0x008fe40000004100 */
[----:B------:R-:W0:Y:S02]  /*1bc0*/  MUFU.RCP R16, R6 ;  /* 0x0000000600107308 */ /* 0x000e240000001000 */
[C---:B0-----:R-:W-:Y:S01]  /*1bd0*/  FMUL.FTZ R22, R16.reuse, R22 ;  /* 0x0000001610167220 */ /* 0x041fe20000410000 */
[C---:B------:R-:W-:Y:S01]  /*1be0*/  FMUL.FTZ R21, R16.reuse, R21 ;  /* 0x0000001510157220 */ /* 0x040fe20000410000 */
[C---:B------:R-:W-:Y:S01]  /*1bf0*/  FMUL.FTZ R24, R16.reuse, R24 ;  /* 0x0000001810187220 */ /* 0x040fe20000410000 */
[----:B------:R-:W-:-:S02]  /*1c00*/  FMUL.FTZ R27, R16, R27 ;  /* 0x0000001b101b7220 */ /* 0x000fc40000410000 */
[----:B------:R-:W0:Y:S01]  /*1c10*/  LDC.64 R16, c[0x0][0xf80] ;  /* 0x0003e000ff107b82 */ /* 0x000e220000000a00 */
[----:B------:R-:W-:Y:S01]  /*1c20*/  FMUL.FTZ R23, R28, UR8 ;  /* 0x000000081c177c20 */ /* 0x000fe20008410000 */
[-C--:B0-----:R-:W-:Y:S01]  /*1c30*/  FFMA.FTZ R3, R22, R17.reuse, R3 ;  /* 0x0000001116037223 */ /* 0x081fe20000010003 */
[-C--:B------:R-:W-:Y:S01]  /*1c40*/  FFMA.FTZ R2, R21, R17.reuse, R2 ;  /* 0x0000001115027223 */ /* 0x080fe20000010002 */
[-C--:B------:R-:W-:Y:S01]  /*1c50*/  FFMA.FTZ R0, R24, R17.reuse, R0 ;  /* 0x0000001118007223 */ /* 0x080fe20000010000 */
[----:B------:R-:W-:Y:S01]  /*1c60*/  FFMA.FTZ R23, R27, R17, R23 ;  /* 0x000000111b177223 */ /* 0x000fe20000010017 */
[----:B------:R-:W-:Y:S01]  /*1c70*/  FADD.FTZ R17, -R16, 1 ;  /* 0x3f80000010117421 */ /* 0x000fe20000010100 */
[----:B------:R-:W-:-:S03]  /*1c80*/  FMUL.FTZ R19, R19, R16 ;  /* 0x0000001013137220 */ /* 0x000fc60000410000 */
[----:B------:R-:W-:-:S04]  /*1c90*/  FMUL.FTZ R28, R22, R17 ;  /* 0x00000011161c7220 */ /* 0x000fc80000410000 */
[----:B------:R-:W-:Y:S01]  /*1ca0*/  FFMA.FTZ R22, R22, R28, R19 ;  /* 0x0000001c16167223 */ /* 0x000fe20000010013 */
[----:B------:R-:W-:Y:S01]  /*1cb0*/  MOV R19, RZ ;  /* 0x000000ff00137202 */ /* 0x000fe20000000f00 */
[----:B--2---:R-:W-:-:S05]  /*1cc0*/  @!P0 HADD2.F32 R19, -RZ, R18.H0_H0 ;  /* 0x20000012ff138230 */ /* 0x004fca0000004100 */
[----:B------:R-:W-:Y:S01]  /*1cd0*/  FMUL.FTZ R18, R19, R16 ;  /* 0x0000001013127220 */ /* 0x000fe20000410000 */
[----:B------:R-:W-:-:S04]  /*1ce0*/  FMUL.FTZ R19, R21, R17 ;  /* 0x0000001115137220 */ /* 0x000fc80000410000 */
[----:B------:R-:W-:Y:S01]  /*1cf0*/  FFMA.FTZ R21, R21, R19, R18 ;  /* 0x0000001315157223 */ /* 0x000fe20000010012 */
[----:B------:R-:W-:-:S06]  /*1d00*/  @!P1 IMAD.WIDE R18, R25, 0x2, R14 ;  /* 0x0000000219129825 */ /* 0x000fcc00078e020e */
[----:B------:R-:W2:Y:S01]  /*1d10*/  @!P1 LDG.E.U16 R18, desc[UR14][R18.64] ;  /* 0x0000000e12129981 */ /* 0x000ea2000c1e1500 */
[----:B------:R-:W-:Y:S01]  /*1d20*/  CS2R R28, SRZ ;  /* 0x00000000001c7805 */ /* 0x000fe2000001ff00 */
[----:B--2---:R-:W-:Y:S02]  /*1d30*/  @!P1 HADD2.F32 R29, -RZ, R18.H0_H0 ;  /* 0x20000012ff1d9230 */ /* 0x004fe40000004100 */
[----:B------:R-:W-:-:S06]  /*1d40*/  @!P3 IMAD.WIDE R18, R4, 0x2, R14 ;  /* 0x000000020412b825 */ /* 0x000fcc00078e020e */
[----:B------:R-:W2:Y:S01]  /*1d50*/  @!P3 LDG.E.U16 R18, desc[UR14][R18.64] ;  /* 0x0000000e1212b981 */ /* 0x000ea2000c1e1500 */
[----:B------:R-:W-:Y:S01]  /*1d60*/  FMUL.FTZ R29, R29, R16 ;  /* 0x000000101d1d7220 */ /* 0x000fe20000410000 */
[----:B--2---:R-:W-:-:S05]  /*1d70*/  @!P3 HADD2.F32 R28, -RZ, R18.H0_H0 ;  /* 0x20000012ff1cb230 */ /* 0x004fca0000004100 */
[----:B------:R-:W-:Y:S01]  /*1d80*/  FMUL.FTZ R28, R28, R16 ;  /* 0x000000101c1c7220 */ /* 0x000fe20000410000 */
[-C--:B------:R-:W-:Y:S01]  /*1d90*/  FMUL.FTZ R16, R24, R17.reuse ;  /* 0x0000001118107220 */ /* 0x080fe20000410000 */
[----:B------:R-:W-:-:S04]  /*1da0*/  FMUL.FTZ R17, R27, R17 ;  /* 0x000000111b117220 */ /* 0x000fc80000410000 */
[----:B------:R-:W-:Y:S01]  /*1db0*/  FFMA.FTZ R27, R27, R17, R28 ;  /* 0x000000111b1b7223 */ /* 0x000fe2000001001c */
[----:B------:R-:W-:Y:S01]  /*1dc0*/  @!P1 IADD3 R17, P4, PT, R8, R25, RZ ;  /* 0x0000001908119210 */ /* 0x000fe20007f9e0ff */
[----:B------:R-:W-:-:S03]  /*1dd0*/  FFMA.FTZ R24, R24, R16, R29 ;  /* 0x0000001018187223 */ /* 0x000fc6000001001d */
[----:B------:R-:W-:Y:S02]  /*1de0*/  @!P1 LEA.HI.X.SX32 R28, R25, R26, 0x1, P4 ;  /* 0x0000001a191c9211 */ /* 0x000fe400020f0eff */
[----:B------:R-:W-:-:S04]  /*1df0*/  @!P1 LEA R16, P4, R17, UR6, 0x1 ;  /* 0x0000000611109c11 */ /* 0x000fc8000f8808ff */
[----:B------:R-:W-:Y:S02]  /*1e00*/  @!P1 LEA.HI.X R17, R17, UR7, R28, 0x1, P4 ;  /* 0x0000000711119c11 */ /* 0x000fe4000a0f0c1c */
[----:B------:R-:W-:-:S03]  /*1e10*/  @!P3 IADD3 R19, P4, PT, R8, R4, RZ ;  /* 0x000000040813b210 */ /* 0x000fc60007f9e0ff */
[----:B------:R0:W2:Y:S01]  /*1e20*/  @!P1 LDG.E.U16 R18, desc[UR14][R16.64] ;  /* 0x0000000e10129981 */ /* 0x0000a2000c1e1500 */
[----:B------:R-:W-:Y:S02]  /*1e30*/  @!P3 LEA.HI.X.SX32 R26, R4, R26, 0x1, P4 ;  /* 0x0000001a041ab211 */ /* 0x000fe400020f0eff */
[----:B0-----:R-:W-:-:S04]  /*1e40*/  @!P3 LEA R16, P4, R19, UR6, 0x1 ;  /* 0x000000061310bc11 */ /* 0x001fc8000f8808ff */
[----:B------:R-:W-:-:S05]  /*1e50*/  @!P3 LEA.HI.X R17, R19, UR7, R26, 0x1, P4 ;  /* 0x000000071311bc11 */ /* 0x000fca000a0f0c1a */
[----:B------:R0:W3:Y:S02]  /*1e60*/  @!P3 LDG.E.U16 R19, desc[UR14][R16.64] ;  /* 0x0000000e1013b981 */ /* 0x0000e4000c1e1500 */
[----:B0-----:R-:W0:Y:S01]  /*1e70*/  LDC.64 R16, c[0x0][0xf88] ;  /* 0x0003e200ff107b82 */ /* 0x001e220000000a00 */
[----:B------:R-:W-:Y:S02]  /*1e80*/  HFMA2 R26, -RZ, RZ, 0, 0 ;  /* 0x00000000ff1a7431 */ /* 0x000fe400000001ff */
[----:B------:R-:W-:Y:S01]  /*1e90*/  @!P2 HADD2.F32 R26, -RZ, R9.H0_H0 ;  /* 0x20000009ff1aa230 */ /* 0x000fe20000004100 */
[----:B0-----:R-:W0:Y:S02]  /*1ea0*/  MUFU.RCP R25, R17 ;  /* 0x0000001100197308 */ /* 0x001e240000001000 */
[----:B0-----:R-:W-:-:S06]  /*1eb0*/  FMUL.FTZ R9, R22, R25 ;  /* 0x0000001916097220 */ /* 0x001fcc0000410000 */
[----:B------:R-:W0:Y:S01]  /*1ec0*/  MUFU.SQRT R9, R9 ;  /* 0x0000000900097308 */ /* 0x000e220000002000 */
[----:B------:R-:W-:-:S07]  /*1ed0*/  FMUL.FTZ R17, R21, R25 ;  /* 0x0000001915117220 */ /* 0x000fce0000410000 */
[----:B------:R-:W1:Y:S01]  /*1ee0*/  MUFU.RCP R28, R16 ;  /* 0x00000010001c7308 */ /* 0x000e620000001000 */
[----:B0-----:R-:W-:-:S07]  /*1ef0*/  FADD.FTZ R9, R9, UR9 ;  /* 0x0000000909097e21 */ /* 0x001fce0008010000 */
[----:B------:R-:W0:Y:S08]  /*1f00*/  MUFU.SQRT R17, R17 ;  /* 0x0000001100117308 */ /* 0x000e300000002000 */
[----:B------:R1:W4:Y:S02]  /*1f10*/  MUFU.RCP R29, R9 ;  /* 0x00000009001d7308 */ /* 0x0003240000001000 */
[----:B-1----:R-:W-:Y:S01]  /*1f20*/  FMUL.FTZ R9, R3, R28 ;  /* 0x0000001c03097220 */ /* 0x002fe20000410000 */
[----:B0-----:R-:W-:-:S03]  /*1f30*/  FADD.FTZ R17, R17, UR9 ;  /* 0x0000000911117e21 */ /* 0x001fc60008010000 */
[----:B----4-:R-:W-:-:S04]  /*1f40*/  FMUL.FTZ R29, R9, R29 ;  /* 0x0000001d091d7220 */ /* 0x010fc80000410000 */
[----:B------:R-:W-:Y:S01]  /*1f50*/  FFMA.FTZ R26, R26, UR10, R29 ;  /* 0x0000000a1a1a7c23 */ /* 0x000fe2000801001d */
[----:B------:R-:W-:Y:S01]  /*1f60*/  MOV R29, RZ ;  /* 0x000000ff001d7202 */ /* 0x000fe20000000f00 */
[----:B------:R-:W-:Y:S02]  /*1f70*/  @!P0 HADD2.F32 R29, -RZ, R20.H0_H0 ;  /* 0x20000014ff1d8230 */ /* 0x000fe40000004100 */
[----:B------:R-:W0:Y:S01]  /*1f80*/  MUFU.RCP R20, R17 ;  /* 0x0000001100147308 */ /* 0x000e220000001000 */
[----:B------:R-:W-:Y:S01]  /*1f90*/  FMUL.FTZ R16, R2, R28 ;  /* 0x0000001c02107220 */ /* 0x000fe20000410000 */
[----:B------:R-:W-:-:S03]  /*1fa0*/  MOV R9, RZ ;  /* 0x000000ff00097202 */ /* 0x000fc60000000f00 */
[----:B0-----:R-:W-:-:S04]  /*1fb0*/  FMUL.FTZ R16, R16, R20 ;  /* 0x0000001410107220 */ /* 0x001fc80000410000 */
[----:B------:R-:W-:Y:S01]  /*1fc0*/  FFMA.FTZ R29, R29, UR10, R16 ;  /* 0x0000000a1d1d7c23 */ /* 0x000fe20008010010 */
[----:B------:R-:W-:-:S06]  /*1fd0*/  FMUL.FTZ R16, R24, R25 ;  /* 0x0000001918107220 */ /* 0x000fcc0000410000 */
[----:B------:R-:W0:Y:S01]  /*1fe0*/  MUFU.SQRT R16, R16 ;  /* 0x0000001000107308 */ /* 0x000e220000002000 */
[----:B------:R-:W-:Y:S02]  /*1ff0*/  HFMA2 R20, -RZ, RZ, 0, 0 ;  /* 0x00000000ff147431 */ /* 0x000fe400000001ff */
[----:B------:R-:W-:Y:S01]  /*2000*/  FMUL.FTZ R17, R0, R28 ;  /* 0x0000001c00117220 */ /* 0x000fe20000410000 */
[----:B------:R-:W-:Y:S01]  /*2010*/  BSSY.RECONVERGENT B0, `(.L_x_27) ;  /* 0x0000018000007945 */ /* 0x000fe20003800200 */
[----:B--2---:R-:W-:Y:S02]  /*2020*/  @!P1 HADD2.F32 R20, -RZ, R18.H0_H0 ;  /* 0x20000012ff149230 */ /* 0x004fe40000004100 */
[----:B0-----:R-:W-:Y:S01]  /*2030*/  FADD.FTZ R18, R16, UR9 ;  /* 0x0000000910127e21 */ /* 0x001fe20008010000 */
[----:B---3--:R-:W-:Y:S02]  /*2040*/  @!P3 HADD2.F32 R9, -RZ, R19.H0_H0 ;  /* 0x20000013ff09b230 */ /* 0x008fe40000004100 */
[----:B------:R-:W-:-:S06]  /*2050*/  FMUL.FTZ R19, R27, R25 ;  /* 0x000000191b137220 */ /* 0x000fcc0000410000 */
[----:B------:R-:W0:Y:S08]  /*2060*/  MUFU.SQRT R19, R19 ;  /* 0x0000001300137308 */ /* 0x000e300000002000 */
[----:B------:R-:W1:Y:S01]  /*2070*/  MUFU.RCP R18, R18 ;  /* 0x0000001200127308 */ /* 0x000e620000001000 */
[----:B0-----:R-:W-:-:S07]  /*2080*/  FADD.FTZ R19, R19, UR9 ;  /* 0x0000000913137e21 */ /* 0x001fce0008010000 */
[----:B------:R-:W0:Y:S01]  /*2090*/  MUFU.RCP R16, R19 ;  /* 0x0000001300107308 */ /* 0x000e220000001000 */
[----:B------:R-:W-:Y:S01]  /*20a0*/  FMUL.FTZ R25, R23, R28 ;  /* 0x0000001c17197220 */ /* 0x000fe20000410000 */
[----:B-1----:R-:W-:-:S04]  /*20b0*/  FMUL.FTZ R17, R17, R18 ;  /* 0x0000001211117220 */ /* 0x002fc80000410000 */
[----:B------:R-:W-:Y:S01]  /*20c0*/  FFMA.FTZ R20, R20, UR10, R17 ;  /* 0x0000000a14147c23 */ /* 0x000fe20008010011 */
[----:B0-----:R-:W-:Y:S01]  /*20d0*/  FMUL.FTZ R25, R25, R16 ;  /* 0x0000001019197220 */ /* 0x001fe20000410000 */
[----:B------:R-:W-:Y:S06]  /*20e0*/  @P2 BRA `(.L_x_28) ;  /* 0x0000000000282947 */ /* 0x000fec0003800000 */
[----:B------:R-:W-:Y:S02]  /*20f0*/  F2FP.F16.F32.PACK_AB R26, R3, R26 ;  /* 0x0000001a031a723e */ /* 0x000fe400000000ff */
[----:B------:R-:W-:Y:S02]  /*2100*/  IADD3 R3, PT, PT, R7, UR4, RZ ;  /* 0x0000000407037c10 */ /* 0x000fe4000fffe0ff */
[----:B------:R-:W-:Y:S02]  /*2110*/  PRMT R28, R26, 0x7632, R28 ;  /* 0x000076321a1c7816 */ /* 0x000fe4000000001c */
[----:B------:R-:W-:Y:S01]  /*2120*/  F2FP.F16.F32.PACK_AB R22, RZ, R22 ;  /* 0x00000016ff16723e */ /* 0x000fe200000000ff */
[----:B------:R-:W-:-:S04]  /*2130*/  IMAD.WIDE R16, R3, 0x2, R10 ;  /* 0x0000000203107825 */ /* 0x000fc800078e020a */
[C---:B------:R-:W-:Y:S01]  /*2140*/  IMAD.WIDE R18, R3.reuse, 0x2, R12 ;  /* 0x0000000203127825 */ /* 0x040fe200078e020c */
[----:B------:R0:W-:Y:S04]  /*2150*/  STG.E.U16 desc[UR14][R16.64], R26 ;  /* 0x0000001a10007986 */ /* 0x0001e8000c10150e */
[----:B------:R1:W-:Y:S01]  /*2160*/  STG.E.U16 desc[UR14][R18.64], R28 ;  /* 0x0000001c12007986 */ /* 0x0003e2000c10150e */
[----:B0-----:R-:W-:-:S05]  /*2170*/  IMAD.WIDE R16, R3, 0x2, R14 ;  /* 0x0000000203107825 */ /* 0x001fca00078e020e */
[----:B------:R1:W-:Y:S02]  /*2180*/  STG.E.U16 desc[UR14][R16.64], R22 ;  /* 0x0000001610007986 */ /* 0x0003e4000c10150e */
.L_x_28:
[----:B------:R-:W-:Y:S05]  /*2190*/  BSYNC.RECONVERGENT B0 ;  /* 0x0000000000007941 */ /* 0x000fea0003800200 */
.L_x_27:
[----:B------:R-:W-:Y:S04]  /*21a0*/  BSSY.RECONVERGENT B0, `(.L_x_29) ;  /* 0x000000d000007945 */ /* 0x000fe80003800200 */
[----:B------:R-:W-:Y:S05]  /*21b0*/  @P0 BRA `(.L_x_30) ;  /* 0x00000000002c0947 */ /* 0x000fea0003800000 */
[----:B------:R-:W-:Y:S02]  /*21c0*/  IADD3 R3, PT, PT, R7, UR4, RZ ;  /* 0x0000000407037c10 */ /* 0x000fe4000fffe0ff */
[----:B------:R-:W-:Y:S02]  /*21d0*/  F2FP.F16.F32.PACK_AB R29, R2, R29 ;  /* 0x0000001d021d723e */ /* 0x000fe400000000ff */
[----:B-1----:R-:W-:Y:S02]  /*21e0*/  IADD3 R19, PT, PT, R3, UR5, RZ ;  /* 0x0000000503137c10 */ /* 0x002fe4000fffe0ff */
        /* <DEDUP_REMOVED lines=8> */
.L_x_30:
[----:B------:R-:W-:Y:S05]  /*2270*/  BSYNC.RECONVERGENT B0 ;  /* 0x0000000000007941 */ /* 0x000fea0003800200 */
.L_x_29:
[----:B------:R-:W-:Y:S04]  /*2280*/  BSSY.RECONVERGENT B0, `(.L_x_31) ;  /* 0x000000e000007945 */ /* 0x000fe80003800200 */
[----:B------:R-:W-:Y:S05]  /*2290*/  @P1 BRA `(.L_x_32) ;  /* 0x0000000000301947 */ /* 0x000fea0003800000 */
[----:B--2---:R-:W-:Y:S02]  /*22a0*/  IADD3 R2, PT, PT, R7, UR4, RZ ;  /* 0x0000000407027c10 */ /* 0x004fe4000fffe0ff */
[----:B------:R-:W-:Y:S02]  /*22b0*/  F2FP.F16.F32.PACK_AB R20, R0, R20 ;  /* 0x000000140014723e */ /* 0x000fe400000000ff */
[----:B------:R-:W-:Y:S02]  /*22c0*/  IADD3 R2, PT, PT, R2, UR5, RZ ;  /* 0x0000000502027c10 */ /* 0x000fe4000fffe0ff */
[----:B------:R-:W-:Y:S02]  /*22d0*/  PRMT R0, R20, 0x7632, R0 ;  /* 0x0000763214007816 */ /* 0x000fe40000000000 */
[----:B-1----:R-:W-:Y:S02]  /*22e0*/  IADD3 R17, PT, PT, R2, UR5, RZ ;  /* 0x0000000502117c10 */ /* 0x002fe4000fffe0ff */
[----:B------:R-:W-:-:S03]  /*22f0*/  F2FP.F16.F32.PACK_AB R24, RZ, R24 ;  /* 0x00000018ff18723e */ /* 0x000fc600000000ff */
[----:B------:R-:W-:-:S04]  /*2300*/  IMAD.WIDE R18, R17, 0x2, R10 ;  /* 0x0000000211127825 */ /* 0x000fc800078e020a */
[C---:B------:R-:W-:Y:S01]  /*2310*/  IMAD.WIDE R2, R17.reuse, 0x2, R12 ;  /* 0x0000000211027825 */ /* 0x040fe200078e020c */
[----:B------:R0:W-:Y:S03]  /*2320*/  STG.E.U16 desc[UR14][R18.64], R20 ;  /* 0x0000001412007986 */ /* 0x0001e6000c10150e */
[----:B------:R-:W-:Y:S01]  /*2330*/  IMAD.WIDE R16, R17, 0x2, R14 ;  /* 0x0000000211107825 */ /* 0x000fe200078e020e */
[----:B------:R0:W-:Y:S04]  /*2340*/  STG.E.U16 desc[UR14][R2.64], R0 ;  /* 0x0000000002007986 */ /* 0x0001e8000c10150e */
[----:B------:R0:W-:Y:S02]  /*2350*/  STG.E.U16 desc[UR14][R16.64], R24 ;  /* 0x0000001810007986 */ /* 0x0001e4000c10150e */
.L_x_32:
[----:B------:R-:W-:Y:S05]  /*2360*/  BSYNC.RECONVERGENT B0 ;  /* 0x0000000000007941 */ /* 0x000fea0003800200 */
.L_x_31:
[----:B------:R-:W-:Y:S01]  /*2370*/  BSSY.RECONVERGENT B0, `(.L_x_33) ;  /* 0x000000c000007945 */ /* 0x000fe20003800200 */
[----:B0-----:R-:W-:-:S03]  /*2380*/  FFMA.FTZ R0, R9, UR10, R25 ;  /* 0x0000000a09007c23 */ /* 0x001fc60008010019 */
[----:B------:R-:W-:Y:S05]  /*2390*/  @P3 BRA `(.L_x_34) ;  /* 0x0000000000243947 */ /* 0x000fea0003800000 */
[----:B------:R-:W-:Y:S01]  /*23a0*/  F2FP.F16.F32.PACK_AB R23, R23, R0 ;  /* 0x000000001717723e */ /* 0x000fe200000000ff */
[C---:B--2---:R-:W-:Y:S01]  /*23b0*/  IMAD.WIDE R2, R4.reuse, 0x2, R10 ;  /* 0x0000000204027825 */ /* 0x044fe200078e020a */
[----:B------:R-:W-:Y:S02]  /*23c0*/  F2FP.F16.F32.PACK_AB R27, RZ, R27 ;  /* 0x0000001bff1b723e */ /* 0x000fe400000000ff */
[----:B------:R-:W-:Y:S01]  /*23d0*/  PRMT R0, R23, 0x7632, R0 ;  /* 0x0000763217007816 */ /* 0x000fe20000000000 */
[C---:B-1----:R-:W-:Y:S01]  /*23e0*/  IMAD.WIDE R16, R4.reuse, 0x2, R12 ;  /* 0x0000000204107825 */ /* 0x042fe200078e020c */
[----:B------:R0:W-:Y:S03]  /*23f0*/  STG.E.U16 desc[UR14][R2.64], R23 ;  /* 0x0000001702007986 */ /* 0x0001e6000c10150e */
[----:B------:R-:W-:Y:S01]  /*2400*/  IMAD.WIDE R18, R4, 0x2, R14 ;  /* 0x0000000204127825 */ /* 0x000fe200078e020e */
[----:B------:R0:W-:Y:S04]  /*2410*/  STG.E.U16 desc[UR14][R16.64], R0 ;  /* 0x0000000010007986 */ /* 0x0001e8000c10150e */
[----:B------:R0:W-:Y:S02]  /*2420*/  STG.E.U16 desc[UR14][R18.64], R27 ;  /* 0x0000001b12007986 */ /* 0x0001e4000c10150e */
.L_x_34:
[----:B------:R-:W-:Y:S05]  /*2430*/  BSYNC.RECONVERGENT B0 ;  /* 0x0000000000007941 */ /* 0x000fea0003800200 */
.L_x_33:
[----:B------:R-:W-:-:S06]  /*2440*/  ULEA UR4, UR5, UR4, 0x2 ;  /* 0x0000000405047291 */ /* 0x000fcc000f8e10ff */
[----:B------:R-:W-:-:S13]  /*2450*/  ISETP.LE.AND P0, PT, R5, UR4, PT ;  /* 0x0000000405007c0c */ /* 0x000fda000bf03270 */
[----:B------:R-:W-:Y:S05]  /*2460*/  @!P0 BRA `(.L_x_35) ;  /* 0xfffffff000e88947 */ /* 0x000fea000383ffff */
[----:B------:R-:W-:Y:S05]  /*2470*/  EXIT ;  /* 0x000000000000794d */ /* 0x000fea0003800000 */
.L_x_26:
[----:B------:R-:W1:Y:S01]  /*2480*/  LDCU UR10, c[0x0][0xf90] ;  /* 0x0001f200ff0a77ac */ /* 0x000e620008000800 */
[----:B------:R-:W3:Y:S01]  /*2490*/  LDCU UR9, c[0x0][0xf7c] ;  /* 0x0001ef80ff0977ac */ /* 0x000ee20008000800 */
[----:B------:R-:W4:Y:S01]  /*24a0*/  LDCU UR8, c[0x0][0xf98] ;  /* 0x0001f300ff0877ac */ /* 0x000f220008000800 */
[----:B------:R-:W0:Y:S01]  /*24b0*/  LDCU.64 UR12, c[0x0][0xf88] ;  /* 0x0001f100ff0c77ac */ /* 0x000e220008000a00 */
[----:B------:R-:W-:-:S05]  /*24c0*/  UMOV UR4, URZ ;  /* 0x000000ff00047c82 */ /* 0x000fca0008000000 */
.L_x_44:
[----:B------:R-:W-:Y:S02]  /*24d0*/  IADD3 R4, PT, PT, R7, UR4, RZ ;  /* 0x0000000407047c10 */ /* 0x000fe4000fffe0ff */
[----:B012---:R-:W-:Y:S02]  /*24e0*/  SHF.R.S32.HI R19, RZ, 0x1f, R8 ;  /* 0x0000001fff137819 */ /* 0x007fe40000011408 */
[----:B------:R-:W-:-:S13]  /*24f0*/  ISETP.GE.AND P0, PT, R4, R5, PT ;  /* 0x000000050400720c */ /* 0x000fda0003f06270 */
[----:B------:R-:W-:-:S04]  /*2500*/  @!P0 IADD3 R0, P1, PT, R8, R4, RZ ;  /* 0x0000000408008210 */ /* 0x000fc80007f3e0ff */
[----:B------:R-:W-:Y:S02]  /*2510*/  @!P0 LEA.HI.X.SX32 R3, R4, R19, 0x1, P1 ;  /* 0x0000001304038211 */ /* 0x000fe400008f0eff */
[----:B------:R-:W-:-:S04]  /*2520*/  @!P0 LEA R26, P1, R0, UR6, 0x1 ;  /* 0x00000006001a8c11 */ /* 0x000fc8000f8208ff */
[----:B------:R-:W-:Y:S02]  /*2530*/  @!P0 LEA.HI.X R27, R0, UR7, R3, 0x1, P1 ;  /* 0x00000007001b8c11 */ /* 0x000fe400088f0c03 */
[C---:B0-----:R-:W-:Y:S01]  /*2540*/  IADD3 R3, PT, PT, R4.reuse, UR5, RZ ;  /* 0x0000000504037c10 */ /* 0x041fe2000fffe0ff */
[C---:B------:R-:W-:Y:S02]  /*2550*/  @!P0 IMAD.WIDE R16, R4.reuse, 0x2, R14 ;  /* 0x0000000204108825 */ /* 0x040fe400078e020e */
[----:B--2---:R-:W2:Y:S01]  /*2560*/  @!P0 LDG.E.U16 R23, desc[UR14][R26.64] ;  /* 0x0000000e1a178981 */ /* 0x004ea2000c1e1500 */
[CC--:B------:R-:W-:Y:S01]  /*2570*/  ISETP.GE.AND P1, PT, R3.reuse, R5.reuse, PT ;  /* 0x000000050300720c */ /* 0x0c0fe20003f26270 */
[C---:B------:R-:W-:Y:S01]  /*2580*/  @!P0 IMAD.WIDE R24, R4.reuse, 0x2, R10 ;  /* 0x0000000204188825 */ /* 0x040fe200078e020a */
[C---:B------:R-:W-:Y:S01]  /*2590*/  IADD3 R2, PT, PT, R3.reuse, UR5, RZ ;  /* 0x0000000503027c10 */ /* 0x040fe2000fffe0ff */
[----:B------:R0:W5:Y:S02]  /*25a0*/  @!P0 LDG.E.U16 R18, desc[UR14][R16.64] ;  /* 0x0000000e10128981 */ /* 0x000164000c1e1500 */
[----:B------:R-:W-:Y:S01]  /*25b0*/  @!P0 IMAD.WIDE R20, R4, 0x2, R12 ;  /* 0x0000000204148825 */ /* 0x000fe200078e020c */
[----:B------:R-:W-:Y:S01]  /*25c0*/  ISETP.GE.AND P2, PT, R2, R5, PT ;  /* 0x000000050200720c */ /* 0x000fe20003f46270 */
[----:B------:R1:W3:Y:S06]  /*25d0*/  @!P0 LDG.E.U16 R9, desc[UR14][R24.64] ;  /* 0x0000000e18098981 */ /* 0x0002ec000c1e1500 */
[----:B------:R-:W-:Y:S01]  /*25e0*/  @!P1 IADD3 R28, P3, PT, R8, R3, RZ ;  /* 0x00000003081c9210 */ /* 0x000fe20007f7e0ff */
[C---:B0-----:R-:W-:Y:S01]  /*25f0*/  @!P1 IMAD.WIDE R16, R3.reuse, 0x2, R10 ;  /* 0x0000000203109825 */ /* 0x041fe200078e020a */
[----:B------:R0:W4:Y:S02]  /*2600*/  @!P0 LDG.E.U16 R22, desc[UR14][R20.64] ;  /* 0x0000000e14168981 */ /* 0x000124000c1e1500 */
[----:B------:R-:W-:-:S02]  /*2610*/  @!P1 LEA.HI.X.SX32 R27, R3, R19, 0x1, P3 ;  /* 0x00000013031b9211 */ /* 0x000fc400018f0eff */
[----:B------:R-:W-:Y:S01]  /*2620*/  @!P1 LEA R26, P4, R28, UR6, 0x1 ;  /* 0x000000061c1a9c11 */ /* 0x000fe2000f8808ff */
[----:B------:R0:W3:Y:S01]  /*2630*/  @!P1 LDG.E.U16 R25, desc[UR14][R16.64] ;  /* 0x0000000e10199981 */ /* 0x0000e2000c1e1500 */
[----:B------:R-:W-:Y:S02]  /*2640*/  IADD3 R0, PT, PT, R2, UR5, RZ ;  /* 0x0000000502007c10 */ /* 0x000fe4000fffe0ff */
[----:B------:R-:W-:Y:S02]  /*2650*/  @!P1 LEA.HI.X R27, R28, UR7, R27, 0x1, P4 ;  /* 0x000000071c1b9c11 */ /* 0x000fe4000a0f0c1b */
[----:B------:R-:W-:-:S03]  /*2660*/  ISETP.GE.AND P3, PT, R0, R5, PT ;  /* 0x000000050000720c */ /* 0x000fc60003f66270 */
[----:B------:R0:W3:Y:S01]  /*2670*/  @!P1 LDG.E.U16 R26, desc[UR14][R26.64] ;  /* 0x0000000e1a1a9981 */ /* 0x0000e2000c1e1500 */
[----:B-1----:R-:W-:-:S04]  /*2680*/  @!P2 IADD3 R24, P5, PT, R8, R2, RZ ;  /* 0x000000020818a210 */ /* 0x002fc80007fbe0ff */
[----:B0-----:R-:W-:Y:S02]  /*2690*/  @!P2 LEA.HI.X.SX32 R21, R2, R19, 0x1, P5 ;  /* 0x000000130215a211 */ /* 0x001fe400028f0eff */
[----:B------:R-:W-:-:S04]  /*26a0*/  @!P2 LEA R16, P4, R24, UR6, 0x1 ;  /* 0x000000061810ac11 */ /* 0x000fc8000f8808ff */
[----:B------:R-:W-:Y:S01]  /*26b0*/  @!P2 LEA.HI.X R17, R24, UR7, R21, 0x1, P4 ;  /* 0x000000071811ac11 */ /* 0x000fe2000a0f0c15 */
[----:B------:R-:W-:Y:S01]  /*26c0*/  @!P2 IMAD.WIDE R20, R2, 0x2, R10 ;  /* 0x000000020214a825 */ /* 0x000fe200078e020a */
[----:B------:R-:W-:-:S03]  /*26d0*/  @!P3 IADD3 R27, P4, PT, R8, R0, RZ ;  /* 0x00000000081bb210 */ /* 0x000fc60007f9e0ff */
[----:B------:R0:W3:Y:S01]  /*26e0*/  @!P2 LDG.E.U16 R24, desc[UR14][R16.64] ;  /* 0x0000000e1018a981 */ /* 0x0000e2000c1e1500 */
[----:B------:R-:W-:-:S03]  /*26f0*/  @!P3 LEA.HI.X.SX32 R28, R0, R19, 0x1, P4 ;  /* 0x00000013001cb211 */ /* 0x000fc600020f0eff */
[----:B------:R1:W3:Y:S01]  /*2700*/  @!P2 LDG.E.U16 R19, desc[UR14][R20.64] ;  /* 0x0000000e1413a981 */ /* 0x0002e2000c1e1500 */
[----:B0-----:R-:W-:Y:S01]  /*2710*/  @!P3 LEA R16, P4, R27, UR6, 0x1 ;  /* 0x000000061b10bc11 */ /* 0x001fe2000f8808ff */
[----:B-1----:R-:W-:-:S03]  /*2720*/  @!P3 IMAD.WIDE R20, R0, 0x2, R10 ;  /* 0x000000020014b825 */ /* 0x002fc600078e020a */
[----:B------:R-:W-:-:S03]  /*2730*/  @!P3 LEA.HI.X R17, R27, UR7, R28, 0x1, P4 ;  /* 0x000000071b11bc11 */ /* 0x000fc6000a0f0c1c */
[----:B------:R-:W3:Y:S04]  /*2740*/  @!P3 LDG.E.U16 R20, desc[UR14][R20.64] ;  /* 0x0000000e1414b981 */ /* 0x000ee8000c1e1500 */
[----:B------:R0:W3:Y:S01]  /*2750*/  @!P3 LDG.E.U16 R21, desc[UR14][R16.64] ;  /* 0x0000000e1015b981 */ /* 0x0000e2000c1e1500 */
[----:B------:R-:W1:Y:S01]  /*2760*/  MUFU.RCP R27, R6 ;  /* 0x00000006001b7308 */ /* 0x000e620000001000 */
[----:B------:R-:W-:Y:S01]  /*2770*/  CS2R R28, SRZ ;  /* 0x00000000001c7805 */ /* 0x000fe2000001ff00 */
[----:B0-----:R-:W-:Y:S02]  /*2780*/  HFMA2 R16, -RZ, RZ, 0, 0 ;  /* 0x00000000ff107431 */ /* 0x001fe400000001ff */
[----:B--2---:R-:W-:Y:S02]  /*2790*/  @!P0 HADD2.F32 R29, -RZ, R23.H0_H0 ;  /* 0x20000017ff1d8230 */ /* 0x004fe40000004100 */
[----:B------:R-:W-:-:S02]  /*27a0*/  HFMA2 R23, -RZ, RZ, 0, 0 ;  /* 0x00000000ff177431 */ /* 0x000fc400000001ff */
[----:B----4-:R-:W-:Y:S01]  /*27b0*/  @!P0 HADD2.F32 R23, -RZ, R22.H0_H0 ;  /* 0x20000016ff178230 */ /* 0x010fe20000004100 */
[----:B------:R-:W-:Y:S01]  /*27c0*/  MOV R22, RZ ;  /* 0x000000ff00167202 */ /* 0x000fe20000000f00 */
[----:B-----5:R-:W-:Y:S02]  /*27d0*/  @!P0 HADD2.F32 R22, -RZ, R18.H0_H0 ;  /* 0x20000012ff168230 */ /* 0x020fe40000004100 */
[----:B---3--:R-:W-:Y:S01]  /*27e0*/  @!P1 HADD2.F32 R16, -RZ, R25.H0_H0 ;  /* 0x20000019ff109230 */ /* 0x008fe20000004100 */
[----:B------:R-:W-:-:S04]  /*27f0*/  MOV R18, RZ ;  /* 0x000000ff00127202 */ /* 0x000fc80000000f00 */
[----:B-1----:R-:W-:Y:S01]  /*2800*/  FMUL.FTZ R17, R27, R16 ;  /* 0x000000101b117220 */ /* 0x002fe20000410000 */
[----:B------:R-:W-:-:S05]  /*2810*/  @!P1 HADD2.F32 R18, -RZ, R26.H0_H0 ;  /* 0x2000001aff129230 */ /* 0x000fca0000004100 */
[----:B------:R-:W-:Y:S02]  /*2820*/  FFMA.FTZ R18, R18, UR8, R17 ;  /* 0x0000000812127c23 */ /* 0x000fe40008010011 */
[----:B------:R-:W0:Y:S01]  /*2830*/  LDC.64 R16, c[0x0][0xf80] ;  /* 0x0003e000ff107b82 */ /* 0x000e220000000a00 */
[----:B------:R-:W-:Y:S02]  /*2840*/  @!P0 HADD2.F32 R28, -RZ, R9.H0_H0 ;  /* 0x20000009ff1c8230 */ /* 0x000fe40000004100 */
[----:B------:R-:W-:Y:S02]  /*2850*/  HFMA2 R25, -RZ, RZ, 0, 0 ;  /* 0x00000000ff197431 */ /* 0x000fe400000001ff */
[----:B------:R-:W-:Y:S02]  /*2860*/  HFMA2 R26, -RZ, RZ, 0, 0 ;  /* 0x00000000ff1a7431 */ /* 0x000fe400000001ff */
[----:B------:R-:W-:Y:S01]  /*2870*/  FMUL.FTZ R28, R27, R28 ;  /* 0x0000001c1b1c7220 */ /* 0x000fe20000410000 */
[----:B------:R-:W-:Y:S01]  /*2880*/  @!P2 HADD2.F32 R25, -RZ, R24.H0_H0 ;  /* 0x20000018ff19a230 */ /* 0x000fe20000004100 */
[----:B------:R-:W-:-:S02]  /*2890*/  MOV R24, RZ ;  /* 0x000000ff00187202 */ /* 0x000fc40000000f00 */
[----:B------:R-:W-:Y:S01]  /*28a0*/  FFMA.FTZ R9, R29, UR8, R28 ;  /* 0x000000081d097c23 */ /* 0x000fe2000801001c */
[----:B------:R-:W-:Y:S01]  /*28b0*/  @!P2 HADD2.F32 R24, -RZ, R19.H0_H0 ;  /* 0x20000013ff18a230 */ /* 0x000fe20000004100 */
[----:B------:R-:W-:-:S04]  /*28c0*/  MOV R19, RZ ;  /* 0x000000ff00137202 */ /* 0x000fc80000000f00 */
[----:B------:R-:W-:Y:S01]  /*28d0*/  FMUL.FTZ R24, R27, R24 ;  /* 0x000000181b187220 */ /* 0x000fe20000410000 */
[----:B------:R-:W-:Y:S02]  /*28e0*/  @!P3 HADD2.F32 R26, -RZ, R20.H0_H0 ;  /* 0x20000014ff1ab230 */ /* 0x000fe40000004100 */
[----:B0-----:R-:W-:Y:S01]  /*28f0*/  FMUL.FTZ R20, R9, R17 ;  /* 0x0000001109147220 */ /* 0x001fe20000410000 */
[----:B------:R-:W-:Y:S02]  /*2900*/  FFMA.FTZ R24, R25, UR8, R24 ;  /* 0x0000000819187c23 */ /* 0x000fe40008010018 */
[----:B------:R-:W-:Y:S01]  /*2910*/  FMUL.FTZ R26, R27, R26 ;  /* 0x0000001a1b1a7220 */ /* 0x000fe20000410000 */
[----:B------:R-:W-:Y:S01]  /*2920*/  FFMA.FTZ R23, R23, UR9, R20 ;  /* 0x0000000917177c23 */ /* 0x000fe20008010014 */
[----:B------:R-:W-:Y:S02]  /*2930*/  @!P3 HADD2.F32 R19, -RZ, R21.H0_H0 ;  /* 0x20000015ff13b230 */ /* 0x000fe40000004100 */
[----:B------:R-:W-:-:S04]  /*2940*/  @!P1 IMAD.WIDE R20, R3, 0x2, R12 ;  /* 0x0000000203149825 */ /* 0x000fc800078e020c */
[----:B------:R-:W-:Y:S01]  /*2950*/  FFMA.FTZ R25, R19, UR8, R26 ;  /* 0x0000000813197c23 */ /* 0x000fe2000801001a */
[----:B------:R-:W-:Y:S01]  /*2960*/  FADD.FTZ R26, -R16, 1 ;  /* 0x3f800000101a7421 */ /* 0x000fe20000010100 */
[----:B------:R0:W2:Y:S03]  /*2970*/  @!P1 LDG.E.U16 R19, desc[UR14][R20.64] ;  /* 0x0000000e14139981 */ /* 0x0000a6000c1e1500 */
[----:B------:R-:W-:Y:S01]  /*2980*/  FMUL.FTZ R28, R9, R26 ;  /* 0x0000001a091c7220 */ /* 0x000fe20000410000 */
[----:B0-----:R-:W-:-:S04]  /*2990*/  @!P1 IMAD.WIDE R20, R3, 0x2, R14 ;  /* 0x0000000203149825 */ /* 0x001fc800078e020e */
[----:B------:R-:W-:Y:S02]  /*29a0*/  FMUL.FTZ R9, R9, R28 ;  /* 0x0000001c09097220 */ /* 0x000fe40000410000 */
[----:B------:R-:W3:Y:S02]  /*29b0*/  @!P1 LDG.E.U16 R28, desc[UR14][R20.64] ;  /* 0x0000000e141c9981 */ /* 0x000ee4000c1e1500 */
[----:B------:R-:W-:Y:S01]  /*29c0*/  FFMA.FTZ R22, R22, R16, R9 ;  /* 0x0000001016167223 */ /* 0x000fe20000010009 */
[----:B------:R-:W-:Y:S01]  /*29d0*/  HFMA2 R9, -RZ, RZ, 0, 0 ;  /* 0x00000000ff097431 */ /* 0x000fe200000001ff */
[----:B------:R-:W-:Y:S01]  /*29e0*/  MOV R27, RZ ;  /* 0x000000ff001b7202 */ /* 0x000fe20000000f00 */
[----:B--2---:R-:W-:Y:S02]  /*29f0*/  @!P1 HADD2.F32 R9, -RZ, R19.H0_H0 ;  /* 0x20000013ff099230 */ /* 0x004fe40000004100 */
[----:B------:R-:W-:Y:S01]  /*2a00*/  FMUL.FTZ R19, R18, R26 ;  /* 0x0000001a12137220 */ /* 0x000fe20000410000 */
[----:B---3--:R-:W-:-:S02]  /*2a10*/  @!P1 HADD2.F32 R27, -RZ, R28.H0_H0 ;  /* 0x2000001cff1b9230 */ /* 0x008fc40000004100 */
[----:B------:R-:W-:-:S04]  /*2a20*/  FMUL.FTZ R28, R18, R17 ;  /* 0x00000011121c7220 */ /* 0x000fc80000410000 */
[----:B------:R-:W-:Y:S01]  /*2a30*/  FFMA.FTZ R9, R9, UR9, R28 ;  /* 0x0000000909097c23 */ /* 0x000fe2000801001c */
[----:B------:R-:W-:Y:S01]  /*2a40*/  FMUL.FTZ R28, R18, R19 ;  /* 0x00000013121c7220 */ /* 0x000fe20000410000 */
[----:B------:R-:W-:-:S06]  /*2a50*/  @!P2 IMAD.WIDE R18, R2, 0x2, R12 ;  /* 0x000000020212a825 */ /* 0x000fcc00078e020c */
[----:B------:R-:W2:Y:S01]  /*2a60*/  @!P2 LDG.E.U16 R18, desc[UR14][R18.64] ;  /* 0x0000000e1212a981 */ /* 0x000ea2000c1e1500 */
[----:B------:R-:W-:Y:S02]  /*2a70*/  HFMA2 R21, -RZ, RZ, 0, 0 ;  /* 0x00000000ff157431 */ /* 0x000fe400000001ff */
[----:B------:R-:W-:Y:S01]  /*2a80*/  FFMA.FTZ R20, R27, R16, R28 ;  /* 0x000000101b147223 */ /* 0x000fe2000001001c */
[----:B--2---:R-:W-:Y:S02]  /*2a90*/  @!P2 HADD2.F32 R21, -RZ, R18.H0_H0 ;  /* 0x20000012ff15a230 */ /* 0x004fe40000004100 */
[----:B------:R-:W-:-:S05]  /*2aa0*/  @!P3 IMAD.WIDE R18, R0, 0x2, R12 ;  /* 0x000000020012b825 */ /* 0x000fca00078e020c */
[----:B------:R0:W2:Y:S01]  /*2ab0*/  @!P3 LDG.E.U16 R28, desc[UR14][R18.64] ;  /* 0x0000000e121cb981 */ /* 0x0000a2000c1e1500 */
[----:B------:R-:W-:Y:S01]  /*2ac0*/  MOV R27, RZ ;  /* 0x000000ff001b7202 */ /* 0x000fe20000000f00 */
[----:B0-----:R-:W-:-:S04]  /*2ad0*/  @!P2 IMAD.WIDE R18, R2, 0x2, R14 ;  /* 0x000000020212a825 */ /* 0x001fc800078e020e */
[----:B--2---:R-:W-:Y:S02]  /*2ae0*/  @!P3 HADD2.F32 R27, -RZ, R28.H0_H0 ;  /* 0x2000001cff1bb230 */ /* 0x004fe40000004100 */
[-C--:B------:R-:W-:Y:S01]  /*2af0*/  FMUL.FTZ R28, R24, R17.reuse ;  /* 0x00000011181c7220 */ /* 0x080fe20000410000 */
[----:B------:R-:W-:-:S04]  /*2b00*/  FMUL.FTZ R17, R25, R17 ;  /* 0x0000001119117220 */ /* 0x000fc80000410000 */
[----:B------:R-:W-:Y:S02]  /*2b10*/  FFMA.FTZ R17, R27, UR9, R17 ;  /* 0x000000091b117c23 */ /* 0x000fe40008010011 */
[----:B------:R0:W2:Y:S01]  /*2b20*/  @!P2 LDG.E.U16 R27, desc[UR14][R18.64] ;  /* 0x0000000e121ba981 */ /* 0x0000a2000c1e1500 */
[----:B------:R-:W-:Y:S01]  /*2b30*/  FFMA.FTZ R21, R21, UR9, R28 ;  /* 0x0000000915157c23 */ /* 0x000fe2000801001c */
[----:B0-----:R-:W-:-:S05]  /*2b40*/  @!P3 IMAD.WIDE R18, R0, 0x2, R14 ;  /* 0x000000020012b825 */ /* 0x001fca00078e020e */
[----:B------:R-:W3:Y:S01]  /*2b50*/  @!P3 LDG.E.U16 R28, desc[UR14][R18.64] ;  /* 0x0000000e121cb981 */ /* 0x000ee2000c1e1500 */
[----:B------:R-:W-:Y:S01]  /*2b60*/  HFMA2 R29, -RZ, RZ, 0, 0 ;  /* 0x00000000ff1d7431 */ /* 0x000fe200000001ff */
[----:B------:R-:W-:Y:S01]  /*2b70*/  ISETP.GE.AND P0, PT, R4, R5, PT ;  /* 0x000000050400720c */ /* 0x000fe20003f06270 */
[----:B------:R-:W-:Y:S01]  /*2b80*/  BSSY.RECONVERGENT B0, `(.L_x_36) ;  /* 0x000001c000007945 */ /* 0x000fe20003800200 */
[----:B--2---:R-:W-:Y:S01]  /*2b90*/  @!P2 HADD2.F32 R29, -RZ, R27.H0_H0 ;  /* 0x2000001bff1da230 */ /* 0x004fe20000004100 */
[----:B------:R-:W-:Y:S01]  /*2ba0*/  MOV R27, RZ ;  /* 0x000000ff001b7202 */ /* 0x000fe20000000f00 */
[----:B---3--:R-:W-:Y:S02]  /*2bb0*/  @!P3 HADD2.F32 R27, -RZ, R28.H0_H0 ;  /* 0x2000001cff1bb230 */ /* 0x008fe40000004100 */
[-C--:B------:R-:W-:Y:S01]  /*2bc0*/  FMUL.FTZ R28, R24, R26.reuse ;  /* 0x0000001a181c7220 */ /* 0x080fe20000410000 */
[----:B------:R-:W-:-:S03]  /*2bd0*/  FMUL.FTZ R26, R25, R26 ;  /* 0x0000001a191a7220 */ /* 0x000fc60000410000 */
[----:B------:R-:W-:Y:S01]  /*2be0*/  FMUL.FTZ R24, R24, R28 ;  /* 0x0000001c18187220 */ /* 0x000fe20000410000 */
[----:B------:R-:W-:-:S03]  /*2bf0*/  FMUL.FTZ R25, R25, R26 ;  /* 0x0000001a19197220 */ /* 0x000fc60000410000 */
[----:B------:R-:W-:Y:S01]  /*2c00*/  FFMA.FTZ R24, R29, R16, R24 ;  /* 0x000000101d187223 */ /* 0x000fe20000010018 */
[----:B------:R-:W-:Y:S06]  /*2c10*/  @P0 BRA `(.L_x_37) ;  /* 0x0000000000480947 */ /* 0x000fec0003800000 */
[----:B------:R-:W0:Y:S08]  /*2c20*/  MUFU.RCP R19, UR13 ;  /* 0x0000000d00137d08 */ /* 0x000e300008001000 */
[----:B------:R-:W1:Y:S01]  /*2c30*/  MUFU.RCP R18, UR12 ;  /* 0x0000000c00127d08 */ /* 0x000e620008001000 */
[----:B0-----:R-:W-:Y:S01]  /*2c40*/  FMUL.FTZ R26, R22, R19 ;  /* 0x00000013161a7220 */ /* 0x001fe20000410000 */
[----:B------:R-:W-:-:S04]  /*2c50*/  F2FP.F16.F32.PACK_AB R22, RZ, R22 ;  /* 0x00000016ff16723e */ /* 0x000fc800000000ff */
[----:B------:R-:W-:Y:S02]  /*2c60*/  PRMT R29, R22, 0x7610, R29 ;  /* 0x00007610161d7816 */ /* 0x000fe4000000001d */
        /* <DEDUP_REMOVED lines=9> */
[----:B0-----:R-:W-:-:S04]  /*2d00*/  IMAD.WIDE R18, R4, 0x2, R12 ;  /* 0x0000000204127825 */ /* 0x001fc800078e020c */
[----:B------:R-:W-:Y:S01]  /*2d10*/  IMAD.WIDE R22, R4, 0x2, R14 ;  /* 0x0000000204167825 */ /* 0x000fe200078e020e */
[----:B------:R0:W-:Y:S04]  /*2d20*/  STG.E.U16 desc[UR14][R18.64], R26 ;  /* 0x0000001a12007986 */ /* 0x0001e8000c10150e */
[----:B------:R0:W-:Y:S02]  /*2d30*/  STG.E.U16 desc[UR14][R22.64], R29 ;  /* 0x0000001d16007986 */ /* 0x0001e4000c10150e */
.L_x_37:
[----:B------:R-:W-:Y:S05]  /*2d40*/  BSYNC.RECONVERGENT B0 ;  /* 0x0000000000007941 */ /* 0x000fea0003800200 */
.L_x_36:
[----:B------:R-:W-:Y:S04]  /*2d50*/  BSSY.RECONVERGENT B0, `(.L_x_38) ;  /* 0x0000013000007945 */ /* 0x000fe80003800200 */
[----:B------:R-:W-:Y:S05]  /*2d60*/  @P1 BRA `(.L_x_39) ;  /* 0x0000000000441947 */ /* 0x000fea0003800000 */
[----:B0-----:R-:W0:Y:S01]  /*2d70*/  MUFU.RCP R19, UR13 ;  /* 0x0000000d00137d08 */ /* 0x001e220008001000 */
[----:B------:R-:W-:-:S07]  /*2d80*/  IMAD.WIDE R22, R3, 0x2, R14 ;  /* 0x0000000203167825 */ /* 0x000fce00078e020e */
        /* <DEDUP_REMOVED lines=15> */
.L_x_39:
[----:B------:R-:W-:Y:S05]  /*2e80*/  BSYNC.RECONVERGENT B0 ;  /* 0x0000000000007941 */ /* 0x000fea0003800200 */
.L_x_38:
[----:B------:R-:W-:Y:S04]  /*2e90*/  BSSY.RECONVERGENT B0, `(.L_x_40) ;  /* 0x0000013000007945 */ /* 0x000fe80003800200 */
[----:B------:R-:W-:Y:S05]  /*2ea0*/  @P2 BRA `(.L_x_41) ;  /* 0x0000000000442947 */ /* 0x000fea0003800000 */
[----:B-1----:R-:W1:Y:S08]  /*2eb0*/  MUFU.RCP R3, UR13 ;  /* 0x0000000d00037d08 */ /* 0x002e700008001000 */
[----:B------:R-:W2:Y:S01]  /*2ec0*/  MUFU.RCP R20, UR12 ;  /* 0x0000000c00147d08 */ /* 0x000ea20008001000 */
[----:B-1----:R-:W-:Y:S01]  /*2ed0*/  FMUL.FTZ R4, R24, R3 ;  /* 0x0000000318047220 */ /* 0x002fe20000410000 */
[----:B------:R-:W-:-:S06]  /*2ee0*/  F2FP.F16.F32.PACK_AB R24, RZ, R24 ;  /* 0x00000018ff18723e */ /* 0x000fcc00000000ff */
[----:B------:R-:W1:Y:S01]  /*2ef0*/  MUFU.SQRT R4, R4 ;  /* 0x0000000400047308 */ /* 0x000e620000002000 */
[----:B--2---:R-:W-:Y:S01]  /*2f00*/  FMUL.FTZ R3, R21, R20 ;  /* 0x0000001415037220 */ /* 0x004fe20000410000 */
[----:B-1----:R-:W-:-:S06]  /*2f10*/  FADD.FTZ R9, R4, UR10 ;  /* 0x0000000a04097e21 */ /* 0x002fcc0008010000 */
[----:B0-----:R-:W0:Y:S02]  /*2f20*/  MUFU.RCP R18, R9 ;  /* 0x0000000900127308 */ /* 0x001e240000001000 */
[----:B0-----:R-:W-:-:S05]  /*2f30*/  FMUL.FTZ R18, R3, R18 ;  /* 0x0000001203127220 */ /* 0x001fca0000410000 */
[----:B------:R-:W-:Y:S01]  /*2f40*/  F2FP.F16.F32.PACK_AB R22, R21, R18 ;  /* 0x000000121516723e */ /* 0x000fe200000000ff */
[----:B------:R-:W-:-:S03]  /*2f50*/  IMAD.WIDE R20, R2, 0x2, R10 ;  /* 0x0000000202147825 */ /* 0x000fc600078e020a */
[----:B------:R-:W-:Y:S01]  /*2f60*/  PRMT R4, R22, 0x7632, R4 ;  /* 0x0000763216047816 */ /* 0x000fe20000000004 */
[C---:B------:R-:W-:Y:S01]  /*2f70*/  IMAD.WIDE R18, R2.reuse, 0x2, R12 ;  /* 0x0000000202127825 */ /* 0x040fe200078e020c */
[----:B------:R2:W-:Y:S03]  /*2f80*/  STG.E.U16 desc[UR14][R20.64], R22 ;  /* 0x0000001614007986 */ /* 0x0005e6000c10150e */
[----:B------:R-:W-:Y:S01]  /*2f90*/  IMAD.WIDE R2, R2, 0x2, R14 ;  /* 0x0000000202027825 */ /* 0x000fe200078e020e */
[----:B------:R2:W-:Y:S04]  /*2fa0*/  STG.E.U16 desc[UR14][R18.64], R4 ;  /* 0x0000000412007986 */ /* 0x0005e8000c10150e */
[----:B------:R2:W-:Y:S02]  /*2fb0*/  STG.E.U16 desc[UR14][R2.64], R24 ;  /* 0x0000001802007986 */ /* 0x0005e4000c10150e */
.L_x_41:
[----:B------:R-:W-:Y:S05]  /*2fc0*/  BSYNC.RECONVERGENT B0 ;  /* 0x0000000000007941 */ /* 0x000fea0003800200 */
.L_x_40:
[----:B------:R-:W-:Y:S01]  /*2fd0*/  BSSY.RECONVERGENT B0, `(.L_x_42) ;  /* 0x0000014000007945 */ /* 0x000fe20003800200 */
[----:B--2---:R-:W-:-:S03]  /*2fe0*/  FFMA.FTZ R21, R27, R16, R25 ;  /* 0x000000101b157223 */ /* 0x004fc60000010019 */
[----:B------:R-:W-:Y:S05]  /*2ff0*/  @P3 BRA `(.L_x_43) ;  /* 0x0000000000443947 */ /* 0x000fea0003800000 */
[----:B------:R-:W2:Y:S01]  /*3000*/  MUFU.RCP R4, UR13 ;  /* 0x0000000d00047d08 */ /* 0x000ea20008001000 */
[----:B01----:R-:W-:-:S07]  /*3010*/  IMAD.WIDE R18, R0, 0x2, R14 ;  /* 0x0000000200127825 */ /* 0x003fce00078e020e */
[----:B------:R-:W0:Y:S01]  /*3020*/  MUFU.RCP R2, UR12 ;  /* 0x0000000c00027d08 */ /* 0x000e220008001000 */
[----:B--2---:R-:W-:Y:S01]  /*3030*/  FMUL.FTZ R4, R21, R4 ;  /* 0x0000000415047220 */ /* 0x004fe20000410000 */
[----:B------:R-:W-:-:S06]  /*3040*/  F2FP.F16.F32.PACK_AB R21, RZ, R21 ;  /* 0x00000015ff15723e */ /* 0x000fcc00000000ff */
[----:B------:R-:W1:Y:S01]  /*3050*/  MUFU.SQRT R4, R4 ;  /* 0x0000000400047308 */ /* 0x000e620000002000 */
[----:B0-----:R-:W-:Y:S01]  /*3060*/  FMUL.FTZ R2, R17, R2 ;  /* 0x0000000211027220 */ /* 0x001fe20000410000 */
[----:B-1----:R-:W-:-:S06]  /*3070*/  FADD.FTZ R9, R4, UR10 ;  /* 0x0000000a04097e21 */ /* 0x002fcc0008010000 */
[----:B------:R-:W0:Y:S02]  /*3080*/  MUFU.RCP R9, R9 ;  /* 0x0000000900097308 */ /* 0x000e240000001000 */
[----:B0-----:R-:W-:-:S05]  /*3090*/  FMUL.FTZ R2, R2, R9 ;  /* 0x0000000902027220 */ /* 0x001fca0000410000 */
[----:B------:R-:W-:Y:S01]  /*30a0*/  F2FP.F16.F32.PACK_AB R20, R17, R2 ;  /* 0x000000021114723e */ /* 0x000fe200000000ff */
[----:B------:R-:W-:-:S04]  /*30b0*/  IMAD.WIDE R2, R0, 0x2, R10 ;  /* 0x0000000200027825 */ /* 0x000fc800078e020a */
[----:B------:R-:W-:Y:S01]  /*30c0*/  IMAD.WIDE R16, R0, 0x2, R12 ;  /* 0x0000000200107825 */ /* 0x000fe200078e020c */
[----:B------:R-:W-:Y:S01]  /*30d0*/  PRMT R0, R20, 0x7632, R0 ;  /* 0x0000763214007816 */ /* 0x000fe20000000000 */
[----:B------:R2:W-:Y:S04]  /*30e0*/  STG.E.U16 desc[UR14][R2.64], R20 ;  /* 0x0000001402007986 */ /* 0x0005e8000c10150e */
[----:B------:R2:W-:Y:S04]  /*30f0*/  STG.E.U16 desc[UR14][R16.64], R0 ;  /* 0x0000000010007986 */ /* 0x0005e8000c10150e */
[----:B------:R2:W-:Y:S02]  /*3100*/  STG.E.U16 desc[UR14][R18.64], R21 ;  /* 0x0000001512007986 */ /* 0x0005e4000c10150e */
.L_x_43:
[----:B------:R-:W-:Y:S05]  /*3110*/  BSYNC.RECONVERGENT B0 ;  /* 0x0000000000007941 */ /* 0x000fea0003800200 */
.L_x_42:
[----:B------:R-:W-:-:S06]  /*3120*/  ULEA UR4, UR5, UR4, 0x2 ;  /* 0x0000000405047291 */ /* 0x000fcc000f8e10ff */
[----:B------:R-:W-:-:S13]  /*3130*/  ISETP.LE.AND P0, PT, R5, UR4, PT ;  /* 0x0000000405007c0c */ /* 0x000fda000bf03270 */
[----:B------:R-:W-:Y:S05]  /*3140*/  @!P0 BRA `(.L_x_44) ;  /* 0xfffffff000e08947 */ /* 0x000fea000383ffff */
[----:B------:R-:W-:Y:S05]  /*3150*/  EXIT ;  /* 0x000000000000794d */ /* 0x000fea0003800000 */
.L_x_45:
        /* <DEDUP_REMOVED lines=10> */
.L_x_72:


//--------------------- .text._Z25multi_tensor_apply_kernelI18TensorListMetadataILi4EE17LAMBStage1FunctorIfEJffffff10adamMode_tfffEEvlPViT_T0_DpT1_ --------------------------
	.section	.text._Z25multi_tensor_apply_kernelI18TensorListMetadataILi4EE17LAMBStage1FunctorIfEJffffff10adamMode_tfffEEvlPViT_T0_DpT1_,"ax",@progbits
	.align	128
        .global         _Z25multi_tensor_apply_kernelI18TensorListMetadataILi4EE17LAMBStage1FunctorIfEJffffff10adamMode_tfffEEvlPViT_T0_DpT1_
        .type           _Z25multi_tensor_apply_kernelI18TensorListMetadataILi4EE17LAMBStage1FunctorIfEJffffff10adamMode_tfffEEvlPViT_T0_DpT1_,@function
        .size           _Z25multi_tensor_apply_kernelI18TensorListMetadataILi4EE17LAMBStage1FunctorIfEJffffff10adamMode_tfffEEvlPViT_T0_DpT1_,(.L_x_73 - _Z25multi_tensor_apply_kernelI18TensorListMetadataILi4EE17LAMBStage1FunctorIfEJffffff10adamMode_tfffEEvlPViT_T0_DpT1_)
        .other          _Z25multi_tensor_apply_kernelI18TensorListMetadataILi4EE17LAMBStage1FunctorIfEJffffff10adamMode_tfffEEvlPViT_T0_DpT1_,@"STO_CUDA_ENTRY STV_DEFAULT"
_Z25multi_tensor_apply_kernelI18TensorListMetadataILi4EE17LAMBStage1FunctorIfEJffffff10adamMode_tfffEEvlPViT_T0_DpT1_:
.text._Z25multi_tensor_apply_kernelI18TensorListMetadataILi4EE17LAMBStage1FunctorIfEJffffff10adamMode_tfffEEvlPViT_T0_DpT1_:
        /* <DEDUP_REMOVED lines=51> */
.L_x_48:
[----:B------:R-:W-:Y:S01]  /*0330*/  IADD3 R20, PT, PT, R0, UR4, RZ ;  /* 0x0000000400147c10 */ /* 0x000fe2000fffe0ff */
[----:B------:R-:W-:Y:S01]  /*0340*/  HFMA2 R27, -RZ, RZ, 0, 0 ;  /* 0x00000000ff1b7431 */ /* 0x000fe200000001ff */
[----:B------:R-:W-:Y:S02]  /*0350*/  MOV R23, RZ ;  /* 0x000000ff00177202 */ /* 0x000fe40000000f00 */
[C---:B------:R-:W-:Y:S02]  /*0360*/  ISETP.GE.AND P0, PT, R20.reuse, R3, PT ;  /* 0x000000031400720c */ /* 0x040fe40003f06270 */
[----:B0-----:R-:W-:Y:S01]  /*0370*/  IADD3 R6, PT, PT, R20, UR5, RZ ;  /* 0x0000000514067c10 */ /* 0x001fe2000fffe0ff */
[----:B------:R-:W-:-:S03]  /*0380*/  HFMA2 R21, -RZ, RZ, 0, 0 ;  /* 0x00000000ff157431 */ /* 0x000fc600000001ff */
[----:B------:R-:W-:-:S07]  /*0390*/  ISETP.GE.AND P1, PT, R6, R3, PT ;  /* 0x000000030600720c */ /* 0x000fce0003f26270 */
[----:B------:R-:W-:-:S04]  /*03a0*/  @!P0 IMAD.WIDE R10, R20, 0x4, R12 ;  /* 0x00000004140a8825 */ /* 0x000fc800078e020c */
[C---:B------:R-:W-:Y:S01]  /*03b0*/  @!P0 IMAD.WIDE R24, R20.reuse, 0x4, R16 ;  /* 0x0000000414188825 */ /* 0x040fe200078e0210 */
[----:B--2---:R0:W2:Y:S03]  /*03c0*/  @!P0 LDG.E R27, desc[UR14][R10.64] ;  /* 0x0000000e0a1b8981 */ /* 0x0040a6000c1e1900 */
[----:B------:R-:W-:Y:S01]  /*03d0*/  @!P0 IMAD.WIDE R28, R20, 0x4, R14 ;  /* 0x00000004141c8825 */ /* 0x000fe200078e020e */
[----:B------:R5:W4:Y:S01]  /*03e0*/  @!P0 LDG.E R23, desc[UR14][R24.64] ;  /* 0x0000000e18178981 */ /* 0x000b22000c1e1900 */
[----:B------:R-:W-:Y:S02]  /*03f0*/  MOV R7, RZ ;  /* 0x000000ff00077202 */ /* 0x000fe40000000f00 */
[----:B------:R-:W-:Y:S02]  /*0400*/  HFMA2 R9, -RZ, RZ, 0, 0 ;  /* 0x00000000ff097431 */ /* 0x000fe400000001ff */
[C---:B------:R-:W-:Y:S01]  /*0410*/  @!P1 IMAD.WIDE R18, R6.reuse, 0x4, R12 ;  /* 0x0000000406129825 */ /* 0x040fe200078e020c */
[----:B------:R-:W3:Y:S01]  /*0420*/  @!P0 LDG.E R21, desc[UR14][R28.64] ;  /* 0x0000000e1c158981 */ /* 0x000ee2000c1e1900 */
[C---:B------:R-:W-:Y:S01]  /*0430*/  IADD3 R8, PT, PT, R6.reuse, UR5, RZ ;  /* 0x0000000506087c10 */ /* 0x040fe2000fffe0ff */
[----:B------:R-:W2:Y:S01]  /*0440*/  MUFU.RCP R22, R2 ;  /* 0x0000000200167308 */ /* 0x000ea20000001000 */
[----:B0-----:R-:W-:Y:S01]  /*0450*/  @!P1 IMAD.WIDE R10, R6, 0x4, R14 ;  /* 0x00000004060a9825 */ /* 0x001fe200078e020e */
[----:B------:R0:W3:Y:S01]  /*0460*/  @!P1 LDG.E R7, desc[UR14][R18.64] ;  /* 0x0000000e12079981 */ /* 0x0000e2000c1e1900 */
[----:B------:R-:W-:-:S02]  /*0470*/  ISETP.GE.AND P2, PT, R8, R3, PT ;  /* 0x000000030800720c */ /* 0x000fc40003f46270 */
[----:B-----5:R-:W-:Y:S01]  /*0480*/  CS2R R24, SRZ ;  /* 0x0000000000187805 */ /* 0x020fe2000001ff00 */
[----:B------:R5:W3:Y:S01]  /*0490*/  @!P1 LDG.E R9, desc[UR14][R10.64] ;  /* 0x0000000e0a099981 */ /* 0x000ae2000c1e1900 */
[----:B0-----:R-:W-:-:S05]  /*04a0*/  @!P1 IMAD.WIDE R18, R6, 0x4, R16 ;  /* 0x0000000406129825 */ /* 0x001fca00078e0210 */
[----:B------:R0:W3:Y:S01]  /*04b0*/  @!P1 LDG.E R25, desc[UR14][R18.64] ;  /* 0x0000000e12199981 */ /* 0x0000e2000c1e1900 */
[----:B------:R-:W-:-:S03]  /*04c0*/  MOV R29, RZ ;  /* 0x000000ff001d7202 */ /* 0x000fc60000000f00 */
[----:B-----5:R-:W-:-:S05]  /*04d0*/  @!P2 IMAD.WIDE R10, R8, 0x4, R12 ;  /* 0x00000004080aa825 */ /* 0x020fca00078e020c */
[----:B------:R2:W5:Y:S01]  /*04e0*/  @!P2 LDG.E R29, desc[UR14][R10.64] ;  /* 0x0000000e0a1da981 */ /* 0x000562000c1e1900 */
[----:B0-----:R-:W-:-:S04]  /*04f0*/  @!P2 IMAD.WIDE R18, R8, 0x4, R16 ;  /* 0x000000040812a825 */ /* 0x001fc800078e0210 */
[----:B--2---:R-:W-:Y:S01]  /*0500*/  FMUL.FTZ R11, R22, R27 ;  /* 0x0000001b160b7220 */ /* 0x004fe20000410000 */
[----:B----4-:R-:W-:-:S03]  /*0510*/  FMUL.FTZ R28, R23, UR8 ;  /* 0x00000008171c7c20 */ /* 0x010fc60008410000 */
[----:B------:R-:W-:Y:S01]  /*0520*/  FMUL.FTZ R23, R11, R4 ;  /* 0x000000040b177220 */ /* 0x000fe20000410000 */
[----:B---3--:R-:W-:-:S03]  /*0530*/  FMUL.FTZ R10, R21, UR6 ;  /* 0x00000006150a7c20 */ /* 0x008fc60008410000 */
[----:B------:R-:W-:Y:S01]  /*0540*/  FFMA.FTZ R23, R11, R23, R28 ;  /* 0x000000170b177223 */ /* 0x000fe2000001001c */
[----:B------:R-:W-:-:S04]  /*0550*/  @!P2 IMAD.WIDE R26, R8, 0x4, R14 ;  /* 0x00000004081aa825 */ /* 0x000fc800078e020e */
[----:B------:R-:W-:Y:S01]  /*0560*/  FFMA.FTZ R21, R11, UR9, R10 ;  /* 0x000000090b157c23 */ /* 0x000fe2000801000a */
[----:B------:R-:W-:Y:S01]  /*0570*/  IADD3 R10, PT, PT, R8, UR5, RZ ;  /* 0x00000005080a7c10 */ /* 0x000fe2000fffe0ff */
[----:B------:R-:W-:Y:S02]  /*0580*/  HFMA2 R28, -RZ, RZ, 0, 0 ;  /* 0x00000000ff1c7431 */ /* 0x000fe400000001ff */
[----:B------:R-:W-:Y:S01]  /*0590*/  FMUL.FTZ R11, R22, R7 ;  /* 0x00000007160b7220 */ /* 0x000fe20000410000 */
[----:B------:R0:W2:Y:S01]  /*05a0*/  @!P2 LDG.E R24, desc[UR14][R26.64] ;  /* 0x0000000e1a18a981 */ /* 0x0000a2000c1e1900 */
[----:B------:R-:W-:-:S03]  /*05b0*/  ISETP.GE.AND P3, PT, R10, R3, PT ;  /* 0x000000030a00720c */ /* 0x000fc60003f66270 */
[----:B------:R3:W4:Y:S01]  /*05c0*/  @!P2 LDG.E R28, desc[UR14][R18.64] ;  /* 0x0000000e121ca981 */ /* 0x000722000c1e1900 */
[----:B0-----:R-:W-:Y:S01]  /*05d0*/  FMUL.FTZ R26, R11, R4 ;  /* 0x000000040b1a7220 */ /* 0x001fe20000410000 */
[----:B------:R-:W-:-:S04]  /*05e0*/  FMUL.FTZ R7, R25, UR8 ;  /* 0x0000000819077c20 */ /* 0x000fc80008410000 */
[----:B------:R-:W-:Y:S01]  /*05f0*/  FFMA.FTZ R7, R11, R26, R7 ;  /* 0x0000001a0b077223 */ /* 0x000fe20000010007 */
[----:B------:R-:W-:Y:S01]  /*0600*/  FMUL.FTZ R26, R9, UR6 ;  /* 0x00000006091a7c20 */ /* 0x000fe20008410000 */
[----:B------:R-:W-:-:S03]  /*0610*/  MOV R25, RZ ;  /* 0x000000ff00197202 */ /* 0x000fc60000000f00 */
[----:B------:R-:W-:Y:S01]  /*0620*/  FFMA.FTZ R9, R11, UR9, R26 ;  /* 0x000000090b097c23 */ /* 0x000fe2000801001a */
[----:B------:R-:W-:-:S05]  /*0630*/  @!P3 IMAD.WIDE R26, R10, 0x4, R12 ;  /* 0x000000040a1ab825 */ /* 0x000fca00078e020c */
[----:B------:R0:W4:Y:S01]  /*0640*/  @!P3 LDG.E R25, desc[UR14][R26.64] ;  /* 0x0000000e1a19b981 */ /* 0x000122000c1e1900 */
[----:B-----5:R-:W-:-:S04]  /*0650*/  FMUL.FTZ R29, R22, R29 ;  /* 0x0000001d161d7220 */ /* 0x020fc80000410000 */
[----:B---3--:R-:W-:Y:S01]  /*0660*/  FMUL.FTZ R18, R29, R4 ;  /* 0x000000041d127220 */ /* 0x008fe20000410000 */
[----:B0-----:R-:W-:Y:S02]  /*0670*/  HFMA2 R26, -RZ, RZ, 0, 0 ;  /* 0x00000000ff1a7431 */ /* 0x001fe400000001ff */
[----:B--2---:R-:W-:Y:S01]  /*0680*/  FMUL.FTZ R24, R24, UR6 ;  /* 0x0000000618187c20 */ /* 0x004fe20008410000 */
[----:B----4-:R-:W-:-:S04]  /*0690*/  FMUL.FTZ R28, R28, UR8 ;  /* 0x000000081c1c7c20 */ /* 0x010fc80008410000 */
[----:B------:R-:W-:Y:S01]  /*06a0*/  FFMA.FTZ R11, R29, R18, R28 ;  /* 0x000000121d0b7223 */ /* 0x000fe2000001001c */
[----:B------:R-:W-:-:S04]  /*06b0*/  @!P3 IMAD.WIDE R18, R10, 0x4, R14 ;  /* 0x000000040a12b825 */ /* 0x000fc800078e020e */
[----:B------:R-:W-:Y:S01]  /*06c0*/  FFMA.FTZ R24, R29, UR9, R24 ;  /* 0x000000091d187c23 */ /* 0x000fe20008010018 */
[----:B------:R0:W2:Y:S01]  /*06d0*/  @!P3 LDG.E R26, desc[UR14][R18.64] ;  /* 0x0000000e121ab981 */ /* 0x0000a2000c1e1900 */
[----:B------:R-:W-:-:S04]  /*06e0*/  @!P3 IMAD.WIDE R28, R10, 0x4, R16 ;  /* 0x000000040a1cb825 */ /* 0x000fc800078e0210 */
[----:B0-----:R-:W-:Y:S01]  /*06f0*/  FMUL.FTZ R19, R22, R25 ;  /* 0x0000001916137220 */ /* 0x001fe20000410000 */
[----:B------:R-:W-:-:S06]  /*0700*/  MOV R25, RZ ;  /* 0x000000ff00197202 */ /* 0x000fcc0000000f00 */
[----:B------:R0:W3:Y:S01]  /*0710*/  @!P3 LDG.E R25, desc[UR14][R28.64] ;  /* 0x0000000e1c19b981 */ /* 0x0000e2000c1e1900 */
[----:B------:R-:W-:Y:S01]  /*0720*/  MUFU.RCP R22, UR11 ;  /* 0x0000000b00167d08 */ /* 0x000fe20008001000 */
[----:B------:R-:W-:-:S07]  /*0730*/  FMUL.FTZ R27, R19, R4 ;  /* 0x00000004131b7220 */ /* 0x000fce0000410000 */
[----:B0-----:R-:W0:Y:S02]  /*0740*/  MUFU.RCP R29, UR10 ;  /* 0x0000000a001d7d08 */ /* 0x001e240008001000 */
[----:B0-----:R-:W-:Y:S01]  /*0750*/  FMUL.FTZ R18, R21, R29 ;  /* 0x0000001d15127220 */ /* 0x001fe20000410000 */
[----:B------:R-:W-:Y:S01]  /*0760*/  ULEA UR4, UR5, UR4, 0x2 ;  /* 0x0000000405047291 */ /* 0x000fe2000f8e10ff */
[----:B---3--:R-:W-:-:S04]  /*0770*/  FMUL.FTZ R25, R25, UR8 ;  /* 0x0000000819197c20 */ /* 0x008fc80008410000 */
[----:B------:R-:W-:Y:S01]  /*0780*/  FFMA.FTZ R25, R19, R27, R25 ;  /* 0x0000001b13197223 */ /* 0x000fe20000010019 */
[----:B------:R-:W-:-:S06]  /*0790*/  FMUL.FTZ R27, R23, R22 ;  /* 0x00000016171b7220 */ /* 0x000fcc0000410000 */
[----:B------:R-:W1:Y:S01]  /*07a0*/  MUFU.SQRT R27, R27 ;  /* 0x0000001b001b7308 */ /* 0x000e620000002000 */
[----:B--2---:R-:W-:-:S04]  /*07b0*/  FMUL.FTZ R26, R26, UR6 ;  /* 0x000000061a1a7c20 */ /* 0x004fc80008410000 */
[----:B------:R-:W-:Y:S01]  /*07c0*/  FFMA.FTZ R26, R19, UR9, R26 ;  /* 0x00000009131a7c23 */ /* 0x000fe2000801001a */
[----:B-1----:R-:W-:-:S06]  /*07d0*/  FADD.FTZ R19, R27, UR7 ;  /* 0x000000071b137e21 */ /* 0x002fcc0008010000 */
[----:B------:R-:W0:Y:S02]  /*07e0*/  MUFU.RCP R19, R19 ;  /* 0x0000001300137308 */ /* 0x000e240000001000 */
[----:B0-----:R-:W-:Y:S01]  /*07f0*/  FFMA.FTZ R28, R18, R19, R5 ;  /* 0x00000013121c7223 */ /* 0x001fe20000010005 */
[----:B------:R-:W-:-:S05]  /*0800*/  @!P0 IMAD.WIDE R18, R20, 0x4, R12 ;  /* 0x0000000414128825 */ /* 0x000fca00078e020c */
[----:B------:R0:W-:Y:S02]  /*0810*/  @!P0 STG.E desc[UR14][R18.64], R28 ;  /* 0x0000001c12008986 */ /* 0x0001e4000c10190e */
[----:B0-----:R-:W-:-:S04]  /*0820*/  FMUL.FTZ R18, R7, R22 ;  /* 0x0000001607127220 */ /* 0x001fc80000410000 */
[----:B------:R-:W0:Y:S02]  /*0830*/  MUFU.SQRT R27, R18 ;  /* 0x00000012001b7308 */ /* 0x000e240000002000 */
[----:B0-----:R-:W-:-:S06]  /*0840*/  FADD.FTZ R27, R27, UR7 ;  /* 0x000000071b1b7e21 */ /* 0x001fcc0008010000 */
[----:B------:R-:W0:Y:S01]  /*0850*/  MUFU.RCP R27, R27 ;  /* 0x0000001b001b7308 */ /* 0x000e220000001000 */
[----:B------:R-:W-:Y:S01]  /*0860*/  FMUL.FTZ R28, R9, R29 ;  /* 0x0000001d091c7220 */ /* 0x000fe20000410000 */
[-C--:B------:R-:W-:Y:S01]  /*0870*/  FMUL.FTZ R19, R11, R22.reuse ;  /* 0x000000160b137220 */ /* 0x080fe20000410000 */
[----:B------:R-:W-:-:S06]  /*0880*/  FMUL.FTZ R22, R25, R22 ;  /* 0x0000001619167220 */ /* 0x000fcc0000410000 */
[----:B------:R-:W1:Y:S01]  /*0890*/  MUFU.SQRT R22, R22 ;  /* 0x0000001600167308 */ /* 0x000e620000002000 */
[----:B0-----:R-:W-:-:S07]  /*08a0*/  FFMA.FTZ R27, R28, R27, R5 ;  /* 0x0000001b1c1b7223 */ /* 0x001fce0000010005 */
[----:B------:R-:W0:Y:S01]  /*08b0*/  MUFU.SQRT R28, R19 ;  /* 0x00000013001c7308 */ /* 0x000e220000002000 */
[----:B-1----:R-:W-:Y:S01]  /*08c0*/  FADD.FTZ R22, R22, UR7 ;  /* 0x0000000716167e21 */ /* 0x002fe20008010000 */
[----:B0-----:R-:W-:-:S06]  /*08d0*/  FADD.FTZ R28, R28, UR7 ;  /* 0x000000071c1c7e21 */ /* 0x001fcc0008010000 */
[----:B------:R0:W1:Y:S08]  /*08e0*/  MUFU.RCP R18, R28 ;  /* 0x0000001c00127308 */ /* 0x0000700000001000 */
[----:B------:R-:W2:Y:S01]  /*08f0*/  MUFU.RCP R22, R22 ;  /* 0x0000001600167308 */ /* 0x000ea20000001000 */
[----:B0-----:R-:W-:-:S04]  /*0900*/  FMUL.FTZ R28, R24, R29 ;  /* 0x0000001d181c7220 */ /* 0x001fc80000410000 */
[----:B-1----:R-:W-:Y:S01]  /*0910*/  FFMA.FTZ R28, R28, R18, R5 ;  /* 0x000000121c1c7223 */ /* 0x002fe20000010005 */
[----:B------:R-:W-:-:S04]  /*0920*/  FMUL.FTZ R18, R26, R29 ;  /* 0x0000001d1a127220 */ /* 0x000fc80000410000 */
[----:B--2---:R-:W-:Y:S01]  /*0930*/  FFMA.FTZ R29, R18, R22, R5 ;  /* 0x00000016121d7223 */ /* 0x004fe20000010005 */
[----:B------:R-:W-:-:S05]  /*0940*/  @!P0 IMAD.WIDE R18, R20, 0x4, R14 ;  /* 0x0000000414128825 */ /* 0x000fca00078e020e */
[----:B------:R0:W-:Y:S02]  /*0950*/  @!P0 STG.E desc[UR14][R18.64], R21 ;  /* 0x0000001512008986 */ /* 0x0001e4000c10190e */
[----:B0-----:R-:W-:-:S05]  /*0960*/  @!P0 IMAD.WIDE R20, R20, 0x4, R16 ;  /* 0x0000000414148825 */ /* 0x001fca00078e0210 */
[----:B------:R0:W-:Y:S01]  /*0970*/  @!P0 STG.E desc[UR14][R20.64], R23 ;  /* 0x0000001714008986 */ /* 0x0001e2000c10190e */
[----:B------:R-:W-:-:S04]  /*0980*/  @!P1 IMAD.WIDE R18, R6, 0x4, R14 ;  /* 0x0000000406129825 */ /* 0x000fc800078e020e */
[----:B0-----:R-:W-:-:S04]  /*0990*/  @!P1 IMAD.WIDE R22, R6, 0x4, R12 ;  /* 0x0000000406169825 */ /* 0x001fc800078e020c */
[----:B------:R-:W-:Y:S01]  /*09a0*/  @!P1 IMAD.WIDE R20, R6, 0x4, R16 ;  /* 0x0000000406149825 */ /* 0x000fe200078e0210 */
[----:B------:R-:W-:Y:S04]  /*09b0*/  @!P1 STG.E desc[UR14][R22.64], R27 ;  /* 0x0000001b16009986 */ /* 0x000fe8000c10190e */
[----:B------:R0:W-:Y:S04]  /*09c0*/  @!P1 STG.E desc[UR14][R18.64], R9 ;  /* 0x0000000912009986 */ /* 0x0001e8000c10190e */
[----:B------:R1:W-:Y:S01]  /*09d0*/  @!P1 STG.E desc[UR14][R20.64], R7 ;  /* 0x0000000714009986 */ /* 0x0003e2000c10190e */
[----:B0-----:R-:W-:-:S04]  /*09e0*/  @!P2 IMAD.WIDE R18, R8, 0x4, R12 ;  /* 0x000000040812a825 */ /* 0x001fc800078e020c */
[C---:B-1----:R-:W-:Y:S01]  /*09f0*/  @!P2 IMAD.WIDE R6, R8.reuse, 0x4, R14 ;  /* 0x000000040806a825 */ /* 0x042fe200078e020e */
[----:B------:R-:W-:Y:S03]  /*0a00*/  @!P2 STG.E desc[UR14][R18.64], R28 ;  /* 0x0000001c1200a986 */ /* 0x000fe6000c10190e */
[----:B------:R-:W-:Y:S01]  /*0a10*/  @!P2 IMAD.WIDE R8, R8, 0x4, R16 ;  /* 0x000000040808a825 */ /* 0x000fe200078e0210 */
[----:B------:R0:W-:Y:S03]  /*0a20*/  @!P2 STG.E desc[UR14][R6.64], R24 ;  /* 0x000000180600a986 */ /* 0x0001e6000c10190e */
[C---:B------:R-:W-:Y:S01]  /*0a30*/  @!P3 IMAD.WIDE R20, R10.reuse, 0x4, R12 ;  /* 0x000000040a14b825 */ /* 0x040fe200078e020c */
[----:B------:R1:W-:Y:S03]  /*0a40*/  @!P2 STG.E desc[UR14][R8.64], R11 ;  /* 0x0000000b0800a986 */ /* 0x0003e6000c10190e */
[C---:B------:R-:W-:Y:S01]  /*0a50*/  @!P3 IMAD.WIDE R22, R10.reuse, 0x4, R14 ;  /* 0x000000040a16b825 */ /* 0x040fe200078e020e */
[----:B------:R1:W-:Y:S03]  /*0a60*/  @!P3 STG.E desc[UR14][R20.64], R29 ;  /* 0x0000001d1400b986 */ /* 0x0003e6000c10190e */
[----:B0-----:R-:W-:Y:S01]  /*0a70*/  @!P3 IMAD.WIDE R6, R10, 0x4, R16 ;  /* 0x000000040a06b825 */ /* 0x001fe200078e0210 */
[----:B------:R1:W-:Y:S04]  /*0a80*/  @!P3 STG.E desc[UR14][R22.64], R26 ;  /* 0x0000001a1600b986 */ /* 0x0003e8000c10190e */
[----:B------:R1:W-:Y:S01]  /*0a90*/  @!P3 STG.E desc[UR14][R6.64], R25 ;  /* 0x000000190600b986 */ /* 0x0003e2000c10190e */
[----:B------:R-:W-:-:S13]  /*0aa0*/  ISETP.LE.AND P0, PT, R3, UR4, PT ;  /* 0x0000000403007c0c */ /* 0x000fda000bf03270 */
[----:B-1----:R-:W-:Y:S05]  /*0ab0*/  @!P0 BRA `(.L_x_48) ;  /* 0xfffffff8001c8947 */ /* 0x002fea000383ffff */
[----:B------:R-:W-:Y:S05]  /*0ac0*/  EXIT ;  /* 0x000000000000794d */ /* 0x000fea0003800000 */
.L_x_47:
[----:B------:R-:W-:Y:S01]  /*0ad0*/  FMUL.FTZ R5, RZ, UR17 ;  /* 0x00000011ff057c20 */ /* 0x000fe20008410000 */
[----:B------:R-:W1:Y:S01]  /*0ae0*/  LDCU UR7, c[0x0][0xf90] ;  /* 0x0001f200ff0777ac */ /* 0x000e620008000800 */
[----:B------:R-:W3:Y:S01]  /*0af0*/  LDCU UR6, c[0x0][0xf7c] ;  /* 0x0001ef80ff0677ac */ /* 0x000ee20008000800 */
[----:B------:R-:W4:Y:S01]  /*0b00*/  LDCU.64 UR10, c[0x0][0xf88] ;  /* 0x0001f100ff0a77ac */ /* 0x000f220008000a00 */
[----:B------:R-:W0:Y:S01]  /*0b10*/  LDCU.64 UR8, c[0x0][0xf80] ;  /* 0x0001f000ff0877ac */ /* 0x000e220008000a00 */
[----:B------:R-:W-:-:S05]  /*0b20*/  UMOV UR4, URZ ;  /* 0x000000ff00047c82 */ /* 0x000fca0008000000 */
.L_x_57:
[----:B01----:R-:W-:Y:S01]  /*0b30*/  IADD3 R19, PT, PT, R0, UR4, RZ ;  /* 0x0000000400137c10 */ /* 0x003fe2000fffe0ff */
[----:B--23--:R-:W-:-:S03]  /*0b40*/  HFMA2 R6, -RZ, RZ, 0, 0 ;  /* 0x00000000ff067431 */ /* 0x00cfc600000001ff */
[C---:B------:R-:W-:Y:S02]  /*0b50*/  ISETP.GE.AND P0, PT, R19.reuse, R3, PT ;  /* 0x000000031300720c */ /* 0x040fe40003f06270 */
[----:B0-----:R-:W-:-:S04]  /*0b60*/  IADD3 R7, PT, PT, R19, UR5, RZ ;  /* 0x0000000513077c10 */ /* 0x001fc8000fffe0ff */
[C---:B------:R-:W-:Y:S02]  /*0b70*/  ISETP.GE.AND P1, PT, R7.reuse, R3, PT ;  /* 0x000000030700720c */ /* 0x040fe40003f26270 */
[----:B------:R-:W-:-:S05]  /*0b80*/  IADD3 R9, PT, PT, R7, UR5, RZ ;  /* 0x0000000507097c10 */ /* 0x000fca000fffe0ff */
[----:B------:R-:W-:Y:S01]  /*0b90*/  @!P0 IMAD.WIDE R10, R19, 0x4, R12 ;  /* 0x00000004130a8825 */ /* 0x000fe200078e020c */
[----:B------:R-:W-:-:S04]  /*0ba0*/  ISETP.GE.AND P2, PT, R9, R3, PT ;  /* 0x000000030900720c */ /* 0x000fc80003f46270 */
[----:B--2---:R0:W2:Y:S01]  /*0bb0*/  @!P0 LDG.E R6, desc[UR14][R10.64] ;  /* 0x0000000e0a068981 */ /* 0x0040a2000c1e1900 */
[----:B------:R-:W-:Y:S02]  /*0bc0*/  CS2R R20, SRZ ;  /* 0x0000000000147805 */ /* 0x000fe4000001ff00 */
[----:B------:R-:W-:Y:S01]  /*0bd0*/  CS2R R26, SRZ ;  /* 0x00000000001a7805 */ /* 0x000fe2000001ff00 */
[----:B------:R-:W-:-:S04]  /*0be0*/  @!P1 IMAD.WIDE R22, R7, 0x4, R12 ;  /* 0x0000000407169825 */ /* 0x000fc800078e020c */
[--C-:B------:R-:W-:Y:S01]  /*0bf0*/  @!P0 IMAD.WIDE R24, R19, 0x4, R14.reuse ;  /* 0x0000000413188825 */ /* 0x100fe200078e020e */
[----:B------:R-:W5:Y:S03]  /*0c00*/  @!P1 LDG.E R21, desc[UR14][R22.64] ;  /* 0x0000000e16159981 */ /* 0x000f66000c1e1900 */
[----:B0-----:R-:W-:Y:S01]  /*0c10*/  @!P1 IMAD.WIDE R10, R7, 0x4, R14 ;  /* 0x00000004070a9825 */ /* 0x001fe200078e020e */
[----:B------:R0:W3:Y:S01]  /*0c20*/  @!P0 LDG.E R26, desc[UR14][R24.64] ;  /* 0x0000000e181a8981 */ /* 0x0000e2000c1e1900 */
[----:B------:R-:W-:Y:S02]  /*0c30*/  MOV R8, RZ ;  /* 0x000000ff00087202 */ /* 0x000fe40000000f00 */
[----:B------:R-:W-:Y:S01]  /*0c40*/  @!P0 IMAD.WIDE R28, R19, 0x4, R16 ;  /* 0x00000004131c8825 */ /* 0x000fe200078e0210 */
[----:B------:R1:W4:Y:S04]  /*0c50*/  @!P1 LDG.E R20, desc[UR14][R10.64] ;  /* 0x0000000e0a149981 */ /* 0x000328000c1e1900 */
[----:B------:R1:W4:Y:S01]  /*0c60*/  @!P0 LDG.E R8, desc[UR14][R28.64] ;  /* 0x0000000e1c088981 */ /* 0x000322000c1e1900 */
[----:B0-----:R-:W-:Y:S01]  /*0c70*/  CS2R R24, SRZ ;  /* 0x0000000000187805 */ /* 0x001fe2000001ff00 */
[----:B-1----:R-:W-:-:S05]  /*0c80*/  @!P2 IMAD.WIDE R10, R9, 0x4, R12 ;  /* 0x00000004090aa825 */ /* 0x002fca00078e020c */
[----:B------:R0:W4:Y:S01]  /*0c90*/  @!P2 LDG.E R25, desc[UR14][R10.64] ;  /* 0x0000000e0a19a981 */ /* 0x000122000c1e1900 */
[----:B------:R-:W-:-:S05]  /*0ca0*/  @!P2 IMAD.WIDE R22, R9, 0x4, R14 ;  /* 0x000000040916a825 */ /* 0x000fca00078e020e */
[----:B------:R1:W4:Y:S01]  /*0cb0*/  @!P2 LDG.E R27, desc[UR14][R22.64] ;  /* 0x0000000e161ba981 */ /* 0x000322000c1e1900 */
[----:B------:R-:W2:Y:S01]  /*0cc0*/  MUFU.RCP R18, R2 ;  /* 0x0000000200127308 */ /* 0x000ea20000001000 */
[----:B------:R-:W-:-:S05]  /*0cd0*/  @!P1 IMAD.WIDE R28, R7, 0x4, R16 ;  /* 0x00000004071c9825 */ /* 0x000fca00078e0210 */
[----:B------:R5:W4:Y:S01]  /*0ce0*/  @!P1 LDG.E R24, desc[UR14][R28.64] ;  /* 0x0000000e1c189981 */ /* 0x000b22000c1e1900 */
[----:B0-----:R-:W-:-:S04]  /*0cf0*/  @!P2 IMAD.WIDE R10, R9, 0x4, R16 ;  /* 0x00000004090aa825 */ /* 0x001fc800078e0210 */
[----:B--2---:R-:W-:-:S04]  /*0d00*/  FFMA.FTZ R6, R18, R6, R5 ;  /* 0x0000000612067223 */ /* 0x004fc80000010005 */
[----:B-1----:R-:W-:-:S04]  /*0d10*/  FMUL.FTZ R23, R6, R4 ;  /* 0x0000000406177220 */ /* 0x002fc80000410000 */
[C---:B------:R-:W-:Y:S01]  /*0d20*/  FMUL.FTZ R23, R6.reuse, R23 ;  /* 0x0000001706177220 */ /* 0x040fe20000410000 */
[----:B------:R-:W-:Y:S01]  /*0d30*/  FMUL.FTZ R6, R6, UR9 ;  /* 0x0000000906067c20 */ /* 0x000fe20008410000 */
[----:B-----5:R-:W-:Y:S01]  /*0d40*/  FFMA.FTZ R29, R18, R21, R5 ;  /* 0x00000015121d7223 */ /* 0x020fe20000010005 */
[----:B------:R-:W-:Y:S02]  /*0d50*/  IADD3 R21, PT, PT, R9, UR5, RZ ;  /* 0x0000000509157c10 */ /* 0x000fe4000fffe0ff */
[----:B---3--:R-:W-:Y:S01]  /*0d60*/  FFMA.FTZ R6, R26, UR6, R6 ;  /* 0x000000061a067c23 */ /* 0x008fe20008010006 */
[----:B------:R-:W-:Y:S01]  /*0d70*/  HFMA2 R26, -RZ, RZ, 0, 0 ;  /* 0x00000000ff1a7431 */ /* 0x000fe200000001ff */
[----:B------:R-:W-:Y:S01]  /*0d80*/  ISETP.GE.AND P3, PT, R21, R3, PT ;  /* 0x000000031500720c */ /* 0x000fe20003f66270 */
[----:B------:R-:W-:Y:S01]  /*0d90*/  FMUL.FTZ R22, R29, R4 ;  /* 0x000000041d167220 */ /* 0x000fe20000410000 */
[----:B----4-:R-:W-:-:S03]  /*0da0*/  FFMA.FTZ R8, R8, UR8, R23 ;  /* 0x0000000808087c23 */ /* 0x010fc60008010017 */
[C---:B------:R-:W-:Y:S01]  /*0db0*/  FMUL.FTZ R23, R29.reuse, R22 ;  /* 0x000000161d177220 */ /* 0x040fe20000410000 */
[----:B------:R-:W-:Y:S01]  /*0dc0*/  FMUL.FTZ R29, R29, UR9 ;  /* 0x000000091d1d7c20 */ /* 0x000fe20008410000 */
[----:B------:R0:W2:Y:S01]  /*0dd0*/  @!P2 LDG.E R26, desc[UR14][R10.64] ;  /* 0x0000000e0a1aa981 */ /* 0x0000a2000c1e1900 */
[----:B------:R-:W-:Y:S02]  /*0de0*/  FFMA.FTZ R25, R18, R25, R5 ;  /* 0x0000001912197223 */ /* 0x000fe40000010005 */
[----:B------:R-:W-:Y:S02]  /*0df0*/  FFMA.FTZ R20, R20, UR6, R29 ;  /* 0x0000000614147c23 */ /* 0x000fe4000801001d */
[C---:B------:R-:W-:Y:S01]  /*0e00*/  FMUL.FTZ R22, R25.reuse, R4 ;  /* 0x0000000419167220 */ /* 0x040fe20000410000 */
[----:B0-----:R-:W-:-:S03]  /*0e10*/  FMUL.FTZ R10, R25, UR9 ;  /* 0x00000009190a7c20 */ /* 0x001fc60008410000 */
[----:B------:R-:W-:Y:S01]  /*0e20*/  FMUL.FTZ R29, R25, R22 ;  /* 0x00000016191d7220 */ /* 0x000fe20000410000 */
[----:B------:R-:W-:Y:S01]  /*0e30*/  FFMA.FTZ R25, R27, UR6, R10 ;  /* 0x000000061b197c23 */ /* 0x000fe2000801000a */
[----:B------:R-:W-:Y:S01]  /*0e40*/  MOV R22, RZ ;  /* 0x000000ff00167202 */ /* 0x000fe20000000f00 */
[----:B------:R-:W-:-:S05]  /*0e50*/  @!P3 IMAD.WIDE R10, R21, 0x4, R12 ;  /* 0x00000004150ab825 */ /* 0x000fca00078e020c */
[----:B------:R-:W3:Y:S01]  /*0e60*/  @!P3 LDG.E R22, desc[UR14][R10.64] ;  /* 0x0000000e0a16b981 */ /* 0x000ee2000c1e1900 */
[----:B------:R-:W-:Y:S02]  /*0e70*/  HFMA2 R27, -RZ, RZ, 0, 0 ;  /* 0x00000000ff1b7431 */ /* 0x000fe400000001ff */
[----:B------:R-:W-:Y:S01]  /*0e80*/  FFMA.FTZ R24, R24, UR8, R23 ;  /* 0x0000000818187c23 */ /* 0x000fe20008010017 */
[----:B---3--:R-:W-:Y:S01]  /*0e90*/  FFMA.FTZ R18, R18, R22, R5 ;  /* 0x0000001612127223 */ /* 0x008fe20000010005 */
[----:B------:R-:W-:-:S05]  /*0ea0*/  @!P3 IMAD.WIDE R22, R21, 0x4, R14 ;  /* 0x000000041516b825 */ /* 0x000fca00078e020e */
[----:B------:R-:W3:Y:S01]  /*0eb0*/  @!P3 LDG.E R27, desc[UR14][R22.64] ;  /* 0x0000000e161bb981 */ /* 0x000ee2000c1e1900 */
[----:B------:R-:W-:Y:S01]  /*0ec0*/  FMUL.FTZ R28, R18, UR9 ;  /* 0x00000009121c7c20 */ /* 0x000fe20008410000 */
[----:B------:R-:W-:-:S04]  /*0ed0*/  @!P3 IMAD.WIDE R10, R21, 0x4, R16 ;  /* 0x00000004150ab825 */ /* 0x000fc800078e0210 */
[----:B---3--:R-:W-:Y:S01]  /*0ee0*/  FFMA.FTZ R27, R27, UR6, R28 ;  /* 0x000000061b1b7c23 */ /* 0x008fe2000801001c */
[----:B------:R-:W-:-:S06]  /*0ef0*/  MOV R28, RZ ;  /* 0x000000ff001c7202 */ /* 0x000fcc0000000f00 */
[----:B------:R-:W3:Y:S01]  /*0f00*/  @!P3 LDG.E R28, desc[UR14][R10.64] ;  /* 0x0000000e0a1cb981 */ /* 0x000ee2000c1e1900 */
[----:B--2---:R-:W-:Y:S01]  /*0f10*/  FFMA.FTZ R26, R26, UR8, R29 ;  /* 0x000000081a1a7c23 */ /* 0x004fe2000801001d */
[C---:B------:R-:W-:Y:S01]  /*0f20*/  FMUL.FTZ R29, R18.reuse, R4 ;  /* 0x00000004121d7220 */ /* 0x040fe20000410000 */
[----:B------:R-:W-:Y:S03]  /*0f30*/  BSSY.RECONVERGENT B0, `(.L_x_49) ;  /* 0x0000012000007945 */ /* 0x000fe60003800200 */
[----:B------:R-:W-:-:S04]  /*0f40*/  FMUL.FTZ R29, R18, R29 ;  /* 0x0000001d121d7220 */ /* 0x000fc80000410000 */
[----:B---3--:R-:W-:Y:S01]  /*0f50*/  FFMA.FTZ R28, R28, UR8, R29 ;  /* 0x000000081c1c7c23 */ /* 0x008fe2000801001d */
[----:B------:R-:W-:Y:S06]  /*0f60*/  @P0 BRA `(.L_x_50) ;  /* 0x0000000000380947 */ /* 0x000fec0003800000 */
[----:B------:R-:W0:Y:S08]  /*0f70*/  MUFU.RCP R29, UR11 ;  /* 0x0000000b001d7d08 */ /* 0x000e300008001000 */
[----:B------:R-:W1:Y:S01]  /*0f80*/  MUFU.RCP R23, UR10 ;  /* 0x0000000a00177d08 */ /* 0x000e620008001000 */
[----:B0-----:R-:W-:-:S07]  /*0f90*/  FMUL.FTZ R29, R8, R29 ;  /* 0x0000001d081d7220 */ /* 0x001fce0000410000 */
[----:B------:R-:W0:Y:S01]  /*0fa0*/  MUFU.SQRT R29, R29 ;  /* 0x0000001d001d7308 */ /* 0x000e220000002000 */
[----:B-1----:R-:W-:Y:S01]  /*0fb0*/  FMUL.FTZ R10, R6, R23 ;  /* 0x00000017060a7220 */ /* 0x002fe20000410000 */
[----:B------:R-:W-:-:S04]  /*0fc0*/  IMAD.WIDE R22, R19, 0x4, R12 ;  /* 0x0000000413167825 */ /* 0x000fc800078e020c */
[----:B0-----:R-:W-:-:S04]  /*0fd0*/  FADD.FTZ R29, R29, UR7 ;  /* 0x000000071d1d7e21 */ /* 0x001fc80008010000 */
[----:B------:R-:W0:Y:S02]  /*0fe0*/  MUFU.RCP R11, R29 ;  /* 0x0000001d000b7308 */ /* 0x000e240000001000 */
[----:B0-----:R-:W-:-:S05]  /*0ff0*/  FMUL.FTZ R11, R10, R11 ;  /* 0x0000000b0a0b7220 */ /* 0x001fca0000410000 */
[----:B------:R0:W-:Y:S02]  /*1000*/  STG.E desc[UR14][R22.64], R11 ;  /* 0x0000000b16007986 */ /* 0x0001e4000c10190e */
[----:B0-----:R-:W-:-:S04]  /*1010*/  IMAD.WIDE R10, R19, 0x4, R14 ;  /* 0x00000004130a7825 */ /* 0x001fc800078e020e */
[----:B------:R-:W-:Y:S01]  /*1020*/  IMAD.WIDE R18, R19, 0x4, R16 ;  /* 0x0000000413127825 */ /* 0x000fe200078e0210 */
[----:B------:R0:W-:Y:S04]  /*1030*/  STG.E desc[UR14][R10.64], R6 ;  /* 0x000000060a007986 */ /* 0x0001e8000c10190e */
[----:B------:R0:W-:Y:S02]  /*1040*/  STG.E desc[UR14][R18.64], R8 ;  /* 0x0000000812007986 */ /* 0x0001e4000c10190e */
.L_x_50:
[----:B------:R-:W-:Y:S05]  /*1050*/  BSYNC.RECONVERGENT B0 ;  /* 0x0000000000007941 */ /* 0x000fea0003800200 */
.L_x_49:
[----:B------:R-:W-:Y:S04]  /*1060*/  BSSY.RECONVERGENT B0, `(.L_x_51) ;  /* 0x0000010000007945 */ /* 0x000fe80003800200 */
[----:B------:R-:W-:Y:S05]  /*1070*/  @P1 BRA `(.L_x_52) ;  /* 0x0000000000381947 */ /* 0x000fea0003800000 */
[----:B0-----:R-:W0:Y:S01]  /*1080*/  MUFU.RCP R11, UR11 ;  /* 0x0000000b000b7d08 */ /* 0x001e220008001000 */
[----:B------:R-:W-:-:S04]  /*1090*/  IMAD.WIDE R18, R7, 0x4, R12 ;  /* 0x0000000407127825 */ /* 0x000fc800078e020c */
[----:B0-----:R-:W-:-:S03]  /*10a0*/  FMUL.FTZ R8, R24, R11 ;  /* 0x0000000b18087220 */ /* 0x001fc60000410000 */
[----:B------:R-:W0:Y:S08]  /*10b0*/  MUFU.RCP R11, UR10 ;  /* 0x0000000a000b7d08 */ /* 0x000e300008001000 */
[----:B------:R-:W1:Y:S01]  /*10c0*/  MUFU.SQRT R8, R8 ;  /* 0x0000000800087308 */ /* 0x000e620000002000 */
[----:B0-----:R-:W-:Y:S01]  /*10d0*/  FMUL.FTZ R6, R20, R11 ;  /* 0x0000000b14067220 */ /* 0x001fe20000410000 */
[----:B------:R-:W-:-:S04]  /*10e0*/  IMAD.WIDE R10, R7, 0x4, R14 ;  /* 0x00000004070a7825 */ /* 0x000fc800078e020e */
[----:B-1----:R-:W-:-:S04]  /*10f0*/  FADD.FTZ R22, R8, UR7 ;  /* 0x0000000708167e21 */ /* 0x002fc80008010000 */
[----:B------:R-:W0:Y:S02]  /*1100*/  MUFU.RCP R23, R22 ;  /* 0x0000001600177308 */ /* 0x000e240000001000 */
[----:B0-----:R-:W-:Y:S01]  /*1110*/  FMUL.FTZ R23, R6, R23 ;  /* 0x0000001706177220 */ /* 0x001fe20000410000 */
[----:B------:R-:W-:-:S04]  /*1120*/  IMAD.WIDE R6, R7, 0x4, R16 ;  /* 0x0000000407067825 */ /* 0x000fc800078e0210 */
[----:B------:R1:W-:Y:S04]  /*1130*/  STG.E desc[UR14][R18.64], R23 ;  /* 0x0000001712007986 */ /* 0x0003e8000c10190e */
[----:B------:R1:W-:Y:S04]  /*1140*/  STG.E desc[UR14][R10.64], R20 ;  /* 0x000000140a007986 */ /* 0x0003e8000c10190e */
[----:B------:R1:W-:Y:S02]  /*1150*/  STG.E desc[UR14][R6.64], R24 ;  /* 0x0000001806007986 */ /* 0x0003e4000c10190e */
.L_x_52:
[----:B------:R-:W-:Y:S05]  /*1160*/  BSYNC.RECONVERGENT B0 ;  /* 0x0000000000007941 */ /* 0x000fea0003800200 */
.L_x_51:
[----:B------:R-:W-:Y:S04]  /*1170*/  BSSY.RECONVERGENT B0, `(.L_x_53) ;  /* 0x0000010000007945 */ /* 0x000fe80003800200 */
[----:B------:R-:W-:Y:S05]  /*1180*/  @P2 BRA `(.L_x_54) ;  /* 0x0000000000382947 */ /* 0x000fea0003800000 */
[----:B-1----:R-:W1:Y:S01]  /*1190*/  MUFU.RCP R7, UR11 ;  /* 0x0000000b00077d08 */ /* 0x002e620008001000 */
[----:B0-----:R-:W-:-:S07]  /*11a0*/  IMAD.WIDE R10, R9, 0x4, R12 ;  /* 0x00000004090a7825 */ /* 0x001fce00078e020c */
[----:B------:R-:W0:Y:S01]  /*11b0*/  MUFU.RCP R6, UR10 ;  /* 0x0000000a00067d08 */ /* 0x000e220008001000 */
[----:B-1----:R-:W-:-:S07]  /*11c0*/  FMUL.FTZ R18, R26, R7 ;  /* 0x000000071a127220 */ /* 0x002fce0000410000 */
[----:B------:R-:W1:Y:S01]  /*11d0*/  MUFU.SQRT R18, R18 ;  /* 0x0000001200127308 */ /* 0x000e620000002000 */
[----:B0-----:R-:W-:Y:S01]  /*11e0*/  FMUL.FTZ R6, R25, R6 ;  /* 0x0000000619067220 */ /* 0x001fe20000410000 */
[----:B-1----:R-:W-:-:S06]  /*11f0*/  FADD.FTZ R19, R18, UR7 ;  /* 0x0000000712137e21 */ /* 0x002fcc0008010000 */
[----:B------:R-:W0:Y:S02]  /*1200*/  MUFU.RCP R19, R19 ;  /* 0x0000001300137308 */ /* 0x000e240000001000 */
[----:B0-----:R-:W-:Y:S01]  /*1210*/  FMUL.FTZ R23, R6, R19 ;  /* 0x0000001306177220 */ /* 0x001fe20000410000 */
[----:B------:R-:W-:-:S04]  /*1220*/  IMAD.WIDE R6, R9, 0x4, R14 ;  /* 0x0000000409067825 */ /* 0x000fc800078e020e */
[----:B------:R-:W-:Y:S01]  /*1230*/  IMAD.WIDE R8, R9, 0x4, R16 ;  /* 0x0000000409087825 */ /* 0x000fe200078e0210 */
[----:B------:R2:W-:Y:S04]  /*1240*/  STG.E desc[UR14][R10.64], R23 ;  /* 0x000000170a007986 */ /* 0x0005e8000c10190e */
[----:B------:R2:W-:Y:S04]  /*1250*/  STG.E desc[UR14][R6.64], R25 ;  /* 0x0000001906007986 */ /* 0x0005e8000c10190e */
[----:B------:R2:W-:Y:S02]  /*1260*/  STG.E desc[UR14][R8.64], R26 ;  /* 0x0000001a08007986 */ /* 0x0005e4000c10190e */
.L_x_54:
[----:B------:R-:W-:Y:S05]  /*1270*/  BSYNC.RECONVERGENT B0 ;  /* 0x0000000000007941 */ /* 0x000fea0003800200 */
.L_x_53:
[----:B------:R-:W-:Y:S04]  /*1280*/  BSSY.RECONVERGENT B0, `(.L_x_55) ;  /* 0x0000010000007945 */ /* 0x000fe80003800200 */
[----:B------:R-:W-:Y:S05]  /*1290*/  @P3 BRA `(.L_x_56) ;  /* 0x0000000000383947 */ /* 0x000fea0003800000 */
[----:B-12---:R-:W1:Y:S01]  /*12a0*/  MUFU.RCP R7, UR11 ;  /* 0x0000000b00077d08 */ /* 0x006e620008001000 */
[----:B0-----:R-:W-:-:S07]  /*12b0*/  IMAD.WIDE R10, R21, 0x4, R16 ;  /* 0x00000004150a7825 */ /* 0x001fce00078e0210 */
[----:B------:R-:W0:Y:S01]  /*12c0*/  MUFU.RCP R8, UR10 ;  /* 0x0000000a00087d08 */ /* 0x000e220008001000 */
[----:B-1----:R-:W-:Y:S01]  /*12d0*/  FMUL.FTZ R18, R28, R7 ;  /* 0x000000071c127220 */ /* 0x002fe20000410000 */
[----:B------:R-:W-:-:S06]  /*12e0*/  IMAD.WIDE R6, R21, 0x4, R12 ;  /* 0x0000000415067825 */ /* 0x000fcc00078e020c */
[----:B------:R-:W1:Y:S01]  /*12f0*/  MUFU.SQRT R18, R18 ;  /* 0x0000001200127308 */ /* 0x000e620000002000 */
[----:B0-----:R-:W-:Y:S01]  /*1300*/  FMUL.FTZ R8, R27, R8 ;  /* 0x000000081b087220 */ /* 0x001fe20000410000 */
[----:B-1----:R-:W-:-:S06]  /*1310*/  FADD.FTZ R19, R18, UR7 ;  /* 0x0000000712137e21 */ /* 0x002fcc0008010000 */
[----:B------:R-:W0:Y:S02]  /*1320*/  MUFU.RCP R19, R19 ;  /* 0x0000001300137308 */ /* 0x000e240000001000 */
[----:B0-----:R-:W-:Y:S01]  /*1330*/  FMUL.FTZ R23, R8, R19 ;  /* 0x0000001308177220 */ /* 0x001fe20000410000 */
[----:B------:R-:W-:-:S04]  /*1340*/  IMAD.WIDE R8, R21, 0x4, R14 ;  /* 0x0000000415087825 */ /* 0x000fc800078e020e */
[----:B------:R3:W-:Y:S04]  /*1350*/  STG.E desc[UR14][R6.64], R23 ;  /* 0x0000001706007986 */ /* 0x0007e8000c10190e */
[----:B------:R3:W-:Y:S04]  /*1360*/  STG.E desc[UR14][R8.64], R27 ;  /* 0x0000001b08007986 */ /* 0x0007e8000c10190e */
[----:B------:R3:W-:Y:S02]  /*1370*/  STG.E desc[UR14][R10.64], R28 ;  /* 0x0000001c0a007986 */ /* 0x0007e4000c10190e */
.L_x_56:
[----:B------:R-:W-:Y:S05]  /*1380*/  BSYNC.RECONVERGENT B0 ;  /* 0x0000000000007941 */ /* 0x000fea0003800200 */
.L_x_55:
[----:B------:R-:W-:-:S06]  /*1390*/  ULEA UR4, UR5, UR4, 0x2 ;  /* 0x0000000405047291 */ /* 0x000fcc000f8e10ff */
[----:B------:R-:W-:-:S13]  /*13a0*/  ISETP.LE.AND P0, PT, R3, UR4, PT ;  /* 0x0000000403007c0c */ /* 0x000fda000bf03270 */
[----:B------:R-:W-:Y:S05]  /*13b0*/  @!P0 BRA `(.L_x_57) ;  /* 0xfffffff400dc8947 */ /* 0x000fea000383ffff */
[----:B------:R-:W-:Y:S05]  /*13c0*/  EXIT ;  /* 0x000000000000794d */ /* 0x000fea0003800000 */
.L_x_46:
[----:B------:R-:W1:Y:S02]  /*13d0*/  LDCU UR4, c[0x0][0xf94] ;  /* 0x0001f280ff0477ac */ /* 0x000e640008000800 */
[----:B-1----:R-:W-:-:S09]  /*13e0*/  UISETP.NE.AND UP0, UPT, UR4, URZ, UPT ;  /* 0x000000ff0400728c */ /* 0x002fd2000bf05270 */
[----:B------:R-:W-:Y:S05]  /*13f0*/  BRA.U !UP0, `(.L_x_58) ;  /* 0x00000009087c7547 */ /* 0x000fea000b800000 */
[----:B------:R-:W1:Y:S01]  /*1400*/  LDCU UR9, c[0x0][0xf90] ;  /* 0x0001f200ff0977ac */ /* 0x000e620008000800 */
[----:B------:R-:W3:Y:S01]  /*1410*/  LDCU UR8, c[0x0][0xf7c] ;  /* 0x0001ef80ff0877ac */ /* 0x000ee20008000800 */
[----:B------:R-:W4:Y:S01]  /*1420*/  LDCU UR10, c[0x0][0xf98] ;  /* 0x0001f300ff0a77ac */ /* 0x000f220008000800 */
[----:B------:R-:W-:-:S05]  /*1430*/  UMOV UR4, URZ ;  /* 0x000000ff00047c82 */ /* 0x000fca0008000000 */
.L_x_59:
[----:B------:R-:W-:Y:S01]  /*1440*/  IADD3 R5, PT, PT, R0, UR4, RZ ;  /* 0x0000000400057c10 */ /* 0x000fe2000fffe0ff */
[----:B------:R-:W-:Y:S01]  /*1450*/  HFMA2 R28, -RZ, RZ, 0, 0 ;  /* 0x00000000ff1c7431 */ /* 0x000fe200000001ff */
[----:B------:R-:W-:Y:S02]  /*1460*/  MOV R7, RZ ;  /* 0x000000ff00077202 */ /* 0x000fe40000000f00 */
[C---:B0-----:R-:W-:Y:S02]  /*1470*/  IADD3 R25, PT, PT, R5.reuse, UR5, RZ ;  /* 0x0000000505197c10 */ /* 0x041fe4000fffe0ff */
[-C--:B------:R-:W-:Y:S02]  /*1480*/  ISETP.GE.AND P0, PT, R5, R3.reuse, PT ;  /* 0x000000030500720c */ /* 0x080fe40003f06270 */
[----:B------:R-:W-:Y:S02]  /*1490*/  ISETP.GE.AND P1, PT, R25, R3, PT ;  /* 0x000000031900720c */ /* 0x000fe40003f26270 */
[----:B------:R-:W-:-:S02]  /*14a0*/  CS2R R22, SRZ ;  /* 0x0000000000167805 */ /* 0x000fc4000001ff00 */
[----:B------:R-:W-:-:S07]  /*14b0*/  CS2R R18, SRZ ;  /* 0x0000000000127805 */ /* 0x000fce000001ff00 */
[----:B------:R-:W-:-:S04]  /*14c0*/  @!P0 IMAD.WIDE R8, R5, 0x4, R16 ;  /* 0x0000000405088825 */ /* 0x000fc800078e0210 */
[--C-:B------:R-:W-:Y:S01]  /*14d0*/  @!P1 IMAD.WIDE R26, R25, 0x4, R12.reuse ;  /* 0x00000004191a9825 */ /* 0x100fe200078e020c */
[----:B--2---:R0:W2:Y:S03]  /*14e0*/  @!P0 LDG.E R7, desc[UR14][R8.64] ;  /* 0x0000000e08078981 */ /* 0x0040a6000c1e1900 */
[C---:B------:R-:W-:Y:S01]  /*14f0*/  @!P0 IMAD.WIDE R20, R5.reuse, 0x4, R12 ;  /* 0x0000000405148825 */ /* 0x040fe200078e020c */
[----:B------:R-:W5:Y:S03]  /*1500*/  @!P1 LDG.E R22, desc[UR14][R26.64] ;  /* 0x0000000e1a169981 */ /* 0x000f66000c1e1900 */
[----:B------:R-:W-:Y:S01]  /*1510*/  @!P0 IMAD.WIDE R10, R5, 0x4, R14 ;  /* 0x00000004050a8825 */ /* 0x000fe200078e020e */
[----:B------:R-:W3:Y:S03]  /*1520*/  @!P0 LDG.E R28, desc[UR14][R20.64] ;  /* 0x0000000e141c8981 */ /* 0x000ee6000c1e1900 */
[----:B0-----:R-:W-:Y:S01]  /*1530*/  @!P1 IMAD.WIDE R8, R25, 0x4, R16 ;  /* 0x0000000419089825 */ /* 0x001fe200078e0210 */
[----:B------:R0:W4:Y:S04]  /*1540*/  @!P0 LDG.E R19, desc[UR14][R10.64] ;  /* 0x0000000e0a138981 */ /* 0x000128000c1e1900 */
[----:B------:R1:W2:Y:S01]  /*1550*/  @!P1 LDG.E R23, desc[UR14][R8.64] ;  /* 0x0000000e08179981 */ /* 0x0002a2000c1e1900 */
[----:B------:R-:W-:-:S02]  /*1560*/  SHF.R.S32.HI R24, RZ, 0x1f, R4 ;  /* 0x0000001fff187819 */ /* 0x000fc40000011404 */
[----:B------:R-:W-:Y:S01]  /*1570*/  @!P0 IADD3 R6, P2, PT, R4, R5, RZ ;  /* 0x0000000504068210 */ /* 0x000fe20007f5e0ff */
[----:B0-----:R-:W0:Y:S01]  /*1580*/  LDC.64 R10, c[0x0][0xf80] ;  /* 0x0003e000ff0a7b82 */ /* 0x001e220000000a00 */
[----:B-1----:R-:W-:-:S05]  /*1590*/  @!P1 IMAD.WIDE R8, R25, 0x4, R14 ;  /* 0x0000000419089825 */ /* 0x002fca00078e020e */
[----:B------:R1:W2:Y:S01]  /*15a0*/  @!P1 LDG.E R18, desc[UR14][R8.64] ;  /* 0x0000000e08129981 */ /* 0x0002a2000c1e1900 */
[----:B------:R-:W-:Y:S02]  /*15b0*/  @!P0 LEA.HI.X.SX32 R5, R5, R24, 0x1, P2 ;  /* 0x0000001805058211 */ /* 0x000fe400010f0eff */
[C---:B------:R-:W-:Y:S01]  /*15c0*/  @!P0 LEA R20, P2, R6.reuse, UR6, 0x2 ;  /* 0x0000000606148c11 */ /* 0x040fe2000f8410ff */
[----:B------:R-:W5:Y:S03]  /*15d0*/  MUFU.RCP R27, R2 ;  /* 0x00000002001b7308 */ /* 0x000f660000001000 */
[----:B------:R-:W-:Y:S02]  /*15e0*/  @!P0 LEA.HI.X R21, R6, UR7, R5, 0x2, P2 ;  /* 0x0000000706158c11 */ /* 0x000fe400090f1405 */
[----:B------:R-:W-:Y:S01]  /*15f0*/  @!P1 IADD3 R5, P2, PT, R4, R25, RZ ;  /* 0x0000001904059210 */ /* 0x000fe20007f5e0ff */
[----:B------:R-:W-:-:S03]  /*1600*/  HFMA2 R6, -RZ, RZ, 0, 0 ;  /* 0x00000000ff067431 */ /* 0x000fc600000001ff */
[----:B------:R-:W-:Y:S02]  /*1610*/  @!P1 LEA.HI.X.SX32 R26, R25, R24, 0x1, P2 ;  /* 0x00000018191a9211 */ /* 0x000fe400010f0eff */
[----:B-1----:R-:W-:Y:S02]  /*1620*/  @!P1 LEA R8, P2, R5, UR6, 0x2 ;  /* 0x0000000605089c11 */ /* 0x002fe4000f8410ff */
[----:B------:R-:W-:Y:S02]  /*1630*/  IADD3 R25, PT, PT, R25, UR5, RZ ;  /* 0x0000000519197c10 */ /* 0x000fe4000fffe0ff */
[----:B------:R-:W-:Y:S01]  /*1640*/  @!P1 LEA.HI.X R9, R5, UR7, R26, 0x2, P2 ;  /* 0x0000000705099c11 */ /* 0x000fe200090f141a */
[----:B------:R1:W2:Y:S01]  /*1650*/  @!P0 LDG.E R6, desc[UR14][R20.64] ;  /* 0x0000000e14068981 */ /* 0x0002a2000c1e1900 */
[----:B------:R-:W-:Y:S02]  /*1660*/  ISETP.GE.AND P2, PT, R25, R3, PT ;  /* 0x000000031900720c */ /* 0x000fe40003f46270 */
[----:B------:R-:W-:Y:S01]  /*1670*/  MOV R5, RZ ;  /* 0x000000ff00057202 */ /* 0x000fe20000000f00 */
[----:B0-----:R-:W-:-:S05]  /*1680*/  FADD.FTZ R26, -R10, 1 ;  /* 0x3f8000000a1a7421 */ /* 0x001fca0000010100 */
[----:B------:R0:W2:Y:S01]  /*1690*/  @!P1 LDG.E R5, desc[UR14][R8.64] ;  /* 0x0000000e08059981 */ /* 0x0000a2000c1e1900 */
[----:B-1----:R-:W-:Y:S02]  /*16a0*/  HFMA2 R21, -RZ, RZ, 0, 0 ;  /* 0x00000000ff157431 */ /* 0x002fe400000001ff */
[----:B-----5:R-:W-:-:S04]  /*16b0*/  FMUL.FTZ R20, R27, R22 ;  /* 0x000000161b147220 */ /* 0x020fc80000410000 */
[----:B0-----:R-:W-:Y:S01]  /*16c0*/  FMUL.FTZ R9, R20, R26 ;  /* 0x0000001a14097220 */ /* 0x001fe20000410000 */
[----:B---3--:R-:W-:Y:S01]  /*16d0*/  FMUL.FTZ R28, R27, R28 ;  /* 0x0000001c1b1c7220 */ /* 0x008fe20000410000 */
[----:B----4-:R-:W-:Y:S01]  /*16e0*/  FMUL.FTZ R19, R19, UR8 ;  /* 0x0000000813137c20 */ /* 0x010fe20008410000 */
[-C--:B--2---:R-:W-:Y:S01]  /*16f0*/  FMUL.FTZ R23, R23, R10.reuse ;  /* 0x0000000a17177220 */ /* 0x084fe20000410000 */
[----:B------:R-:W-:-:S03]  /*1700*/  FMUL.FTZ R7, R7, R10 ;  /* 0x0000000a07077220 */ /* 0x000fc60000410000 */
[----:B------:R-:W-:Y:S01]  /*1710*/  FFMA.FTZ R9, R20, R9, R23 ;  /* 0x0000000914097223 */ /* 0x000fe20000010017 */
[----:B------:R-:W-:-:S04]  /*1720*/  @!P2 IMAD.WIDE R22, R25, 0x4, R12 ;  /* 0x000000041916a825 */ /* 0x000fc800078e020c */
[C---:B------:R-:W-:Y:S01]  /*1730*/  FMUL.FTZ R29, R28.reuse, R26 ;  /* 0x0000001a1c1d7220 */ /* 0x040fe20000410000 */
[C---:B------:R-:W-:Y:S01]  /*1740*/  FFMA.FTZ R8, R28.reuse, R11, R19 ;  /* 0x0000000b1c087223 */ /* 0x040fe20000010013 */
[----:B------:R0:W2:Y:S02]  /*1750*/  @!P2 LDG.E R21, desc[UR14][R22.64] ;  /* 0x0000000e1615a981 */ /* 0x0000a4000c1e1900 */
[----:B------:R-:W-:Y:S01]  /*1760*/  FFMA.FTZ R7, R28, R29, R7 ;  /* 0x0000001d1c077223 */ /* 0x000fe20000010007 */
[----:B------:R-:W-:Y:S01]  /*1770*/  FMUL.FTZ R19, R18, UR8 ;  /* 0x0000000812137c20 */ /* 0x000fe20008410000 */
[----:B------:R-:W-:-:S04]  /*1780*/  @!P2 IMAD.WIDE R28, R25, 0x4, R14 ;  /* 0x00000004191ca825 */ /* 0x000fc800078e020e */
[----:B------:R-:W-:Y:S01]  /*1790*/  FFMA.FTZ R20, R20, R11, R19 ;  /* 0x0000000b14147223 */ /* 0x000fe20000010013 */
[----:B0-----:R-:W-:Y:S01]  /*17a0*/  CS2R R22, SRZ ;  /* 0x0000000000167805 */ /* 0x001fe2000001ff00 */
[----:B------:R-:W-:-:S05]  /*17b0*/  @!P2 IMAD.WIDE R18, R25, 0x4, R16 ;  /* 0x000000041912a825 */ /* 0x000fca00078e0210 */
[----:B------:R-:W3:Y:S04]  /*17c0*/  @!P2 LDG.E R22, desc[UR14][R28.64] ;  /* 0x0000000e1c16a981 */ /* 0x000ee8000c1e1900 */
[----:B------:R2:W4:Y:S02]  /*17d0*/  @!P2 LDG.E R23, desc[UR14][R18.64] ;  /* 0x0000000e1217a981 */ /* 0x000524000c1e1900 */
[----:B--2---:R-:W-:Y:S01]  /*17e0*/  FMUL.FTZ R18, R27, R21 ;  /* 0x000000151b127220 */ /* 0x004fe20000410000 */
[----:B---3--:R-:W-:-:S03]  /*17f0*/  FMUL.FTZ R21, R22, UR8 ;  /* 0x0000000816157c20 */ /* 0x008fc60008410000 */
[----:B------:R-:W-:Y:S01]  /*1800*/  FMUL.FTZ R22, R18, R26 ;  /* 0x0000001a12167220 */ /* 0x000fe20000410000 */
[----:B----4-:R-:W-:-:S04]  /*1810*/  FMUL.FTZ R23, R23, R10 ;  /* 0x0000000a17177220 */ /* 0x010fc80000410000 */
[----:B------:R-:W-:Y:S01]  /*1820*/  FFMA.FTZ R22, R18, R22, R23 ;  /* 0x0000001612167223 */ /* 0x000fe20000010017 */
[----:B------:R-:W-:-:S04]  /*1830*/  @!P2 IADD3 R23, P3, PT, R4, R25, RZ ;  /* 0x000000190417a210 */ /* 0x000fc80007f7e0ff */
[----:B------:R-:W-:Y:S02]  /*1840*/  @!P2 LEA.HI.X.SX32 R29, R25, R24, 0x1, P3 ;  /* 0x00000018191da211 */ /* 0x000fe400018f0eff */
[----:B------:R-:W-:Y:S02]  /*1850*/  @!P2 LEA R28, P3, R23, UR6, 0x2 ;  /* 0x00000006171cac11 */ /* 0x000fe4000f8610ff */
[----:B------:R-:W-:Y:S02]  /*1860*/  IADD3 R25, PT, PT, R25, UR5, RZ ;  /* 0x0000000519197c10 */ /* 0x000fe4000fffe0ff */
[----:B------:R-:W-:Y:S02]  /*1870*/  @!P2 LEA.HI.X R29, R23, UR7, R29, 0x2, P3 ;  /* 0x00000007171dac11 */ /* 0x000fe400098f141d */
[----:B------:R-:W-:Y:S01]  /*1880*/  ISETP.GE.AND P3, PT, R25, R3, PT ;  /* 0x000000031900720c */ /* 0x000fe20003f66270 */
[----:B------:R-:W-:-:S12]  /*1890*/  FFMA.FTZ R21, R18, R11, R21 ;  /* 0x0000000b12157223 */ /* 0x000fd80000010015 */
[----:B------:R-:W-:-:S04]  /*18a0*/  @!P3 IADD3 R19, P4, PT, R4, R25, RZ ;  /* 0x000000190413b210 */ /* 0x000fc80007f9e0ff */
[----:B------:R-:W-:Y:S02]  /*18b0*/  @!P3 LEA.HI.X.SX32 R24, R25, R24, 0x1, P4 ;  /* 0x000000181918b211 */ /* 0x000fe400020f0eff */
[----:B------:R-:W-:-:S04]  /*18c0*/  @!P3 LEA R18, P4, R19, UR6, 0x2 ;  /* 0x000000061312bc11 */ /* 0x000fc8000f8810ff */
[----:B------:R-:W-:Y:S01]  /*18d0*/  @!P3 LEA.HI.X R19, R19, UR7, R24, 0x2, P4 ;  /* 0x000000071313bc11 */ /* 0x000fe2000a0f1418 */
[----:B------:R-:W-:Y:S01]  /*18e0*/  HFMA2 R24, -RZ, RZ, 0, 0 ;  /* 0x00000000ff187431 */ /* 0x000fe200000001ff */
[----:B------:R-:W-:-:S06]  /*18f0*/  MOV R23, RZ ;  /* 0x000000ff00177202 */ /* 0x000fcc0000000f00 */
[----:B------:R0:W2:Y:S04]  /*1900*/  @!P2 LDG.E R23, desc[UR14][R28.64] ;  /* 0x0000000e1c17a981 */ /* 0x0000a8000c1e1900 */
[----:B------:R1:W3:Y:S01]  /*1910*/  @!P3 LDG.E R24, desc[UR14][R18.64] ;  /* 0x0000000e1218b981 */ /* 0x0002e2000c1e1900 */
[----:B0-----:R-:W-:Y:S01]  /*1920*/  @!P3 IMAD.WIDE R28, R25, 0x4, R12 ;  /* 0x00000004191cb825 */ /* 0x001fe200078e020c */
[----:B-1----:R-:W-:-:S06]  /*1930*/  MOV R18, RZ ;  /* 0x000000ff00127202 */ /* 0x002fcc0000000f00 */
[----:B------:R0:W4:Y:S02]  /*1940*/  @!P3 LDG.E R18, desc[UR14][R28.64] ;  /* 0x0000000e1c12b981 */ /* 0x000124000c1e1900 */
[----:B0-----:R-:W-:-:S04]  /*1950*/  @!P3 IMAD.WIDE R28, R25, 0x4, R14 ;  /* 0x00000004191cb825 */ /* 0x001fc800078e020e */
[----:B----4-:R-:W-:Y:S01]  /*1960*/  FMUL.FTZ R27, R27, R18 ;  /* 0x000000121b1b7220 */ /* 0x010fe20000410000 */
[----:B------:R-:W-:-:S06]  /*1970*/  HFMA2 R18, -RZ, RZ, 0, 0 ;  /* 0x00000000ff127431 */ /* 0x000fcc00000001ff */
[----:B------:R-:W4:Y:S02]  /*1980*/  @!P3 LDG.E R18, desc[UR14][R28.64] ;  /* 0x0000000e1c12b981 */ /* 0x000f24000c1e1900 */
[----:B----4-:R-:W-:-:S04]  /*1990*/  FMUL.FTZ R18, R18, UR8 ;  /* 0x0000000812127c20 */ /* 0x010fc80008410000 */
[----:B------:R-:W-:Y:S01]  /*19a0*/  FFMA.FTZ R28, R27, R11, R18 ;  /* 0x0000000b1b1c7223 */ /* 0x000fe20000010012 */
[----:B------:R-:W-:Y:S01]  /*19b0*/  MOV R11, RZ ;  /* 0x000000ff000b7202 */ /* 0x000fe20000000f00 */
[----:B------:R-:W-:-:S05]  /*19c0*/  @!P3 IMAD.WIDE R18, R25, 0x4, R16 ;  /* 0x000000041912b825 */ /* 0x000fca00078e0210 */
[----:B------:R-:W4:Y:S01]  /*19d0*/  @!P3 LDG.E R11, desc[UR14][R18.64] ;  /* 0x0000000e120bb981 */ /* 0x000f22000c1e1900 */
[----:B------:R-:W-:Y:S01]  /*19e0*/  FMUL.FTZ R26, R27, R26 ;  /* 0x0000001a1b1a7220 */ /* 0x000fe20000410000 */
[----:B----4-:R-:W-:-:S04]  /*19f0*/  FMUL.FTZ R10, R11, R10 ;  /* 0x0000000a0b0a7220 */ /* 0x010fc80000410000 */
[----:B------:R-:W-:Y:S02]  /*1a00*/  FFMA.FTZ R27, R27, R26, R10 ;  /* 0x0000001a1b1b7223 */ /* 0x000fe4000001000a */
[----:B------:R-:W0:Y:S02]  /*1a10*/  LDC.64 R10, c[0x0][0xf88] ;  /* 0x0003e200ff0a7b82 */ /* 0x000e240000000a00 */
[----:B0-----:R-:W0:Y:S02]  /*1a20*/  MUFU.RCP R26, R11 ;  /* 0x0000000b001a7308 */ /* 0x001e240000001000 */
[----:B0-----:R-:W-:-:S06]  /*1a30*/  FMUL.FTZ R11, R7, R26 ;  /* 0x0000001a070b7220 */ /* 0x001fcc0000410000 */
[----:B------:R-:W0:Y:S08]  /*1a40*/  MUFU.SQRT R29, R11 ;  /* 0x0000000b001d7308 */ /* 0x000e300000002000 */
[----:B------:R-:W1:Y:S01]  /*1a50*/  MUFU.RCP R10, R10 ;  /* 0x0000000a000a7308 */ /* 0x000e620000001000 */
[----:B0-----:R-:W-:-:S07]  /*1a60*/  FADD.FTZ R29, R29, UR9 ;  /* 0x000000091d1d7e21 */ /* 0x001fce0008010000 */
[----:B------:R-:W0:Y:S01]  /*1a70*/  MUFU.RCP R29, R29 ;  /* 0x0000001d001d7308 */ /* 0x000e220000001000 */
[----:B-1----:R-:W-:Y:S01]  /*1a80*/  FMUL.FTZ R18, R8, R10 ;  /* 0x0000000a08127220 */ /* 0x002fe20000410000 */
[----:B------:R-:W-:-:S03]  /*1a90*/  FMUL.FTZ R11, R22, R26 ;  /* 0x0000001a160b7220 */ /* 0x000fc60000410000 */
[----:B0-----:R-:W-:Y:S01]  /*1aa0*/  FMUL.FTZ R19, R18, R29 ;  /* 0x0000001d12137220 */ /* 0x001fe20000410000 */
[----:B------:R-:W-:-:S06]  /*1ab0*/  FMUL.FTZ R18, R9, R26 ;  /* 0x0000001a09127220 */ /* 0x000fcc0000410000 */
[----:B------:R-:W0:Y:S01]  /*1ac0*/  MUFU.SQRT R18, R18 ;  /* 0x0000001200127308 */ /* 0x000e220000002000 */
[----:B------:R-:W-:Y:S01]  /*1ad0*/  FMUL.FTZ R26, R27, R26 ;  /* 0x0000001a1b1a7220 */ /* 0x000fe20000410000 */
[----:B------:R-:W-:-:S06]  /*1ae0*/  FFMA.FTZ R29, R6, UR10, R19 ;  /* 0x0000000a061d7c23 */ /* 0x000fcc0008010013 */
[----:B------:R-:W1:Y:S01]  /*1af0*/  MUFU.SQRT R11, R11 ;  /* 0x0000000b000b7308 */ /* 0x000e620000002000 */
[----:B0-----:R-:W-:-:S07]  /*1b00*/  FADD.FTZ R19, R18, UR9 ;  /* 0x0000000912137e21 */ /* 0x001fce0008010000 */
[----:B------:R-:W0:Y:S08]  /*1b10*/  MUFU.SQRT R26, R26 ;  /* 0x0000001a001a7308 */ /* 0x000e300000002000 */
[----:B------:R-:W4:Y:S01]  /*1b20*/  MUFU.RCP R19, R19 ;  /* 0x0000001300137308 */ /* 0x000f220000001000 */
[----:B-1----:R-:W-:Y:S01]  /*1b30*/  FADD.FTZ R11, R11, UR9 ;  /* 0x000000090b0b7e21 */ /* 0x002fe20008010000 */
[----:B------:R-:W-:-:S06]  /*1b40*/  FMUL.FTZ R6, R20, R10 ;  /* 0x0000000a14067220 */ /* 0x000fcc0000410000 */
[----:B------:R-:W1:Y:S01]  /*1b50*/  MUFU.RCP R11, R11 ;  /* 0x0000000b000b7308 */ /* 0x000e620000001000 */
[----:B0-----:R-:W-:Y:S01]  /*1b60*/  FADD.FTZ R18, R26, UR9 ;  /* 0x000000091a127e21 */ /* 0x001fe20008010000 */
[----:B----4-:R-:W-:-:S06]  /*1b70*/  FMUL.FTZ R6, R6, R19 ;  /* 0x0000001306067220 */ /* 0x010fcc0000410000 */
[----:B------:R-:W0:Y:S01]  /*1b80*/  MUFU.RCP R19, R18 ;  /* 0x0000001200137308 */ /* 0x000e220000001000 */
[----:B------:R-:W-:Y:S01]  /*1b90*/  FFMA.FTZ R5, R5, UR10, R6 ;  /* 0x0000000a05057c23 */ /* 0x000fe20008010006 */
[-C--:B------:R-:W-:Y:S01]  /*1ba0*/  FMUL.FTZ R6, R21, R10.reuse ;  /* 0x0000000a15067220 */ /* 0x080fe20000410000 */
[----:B------:R-:W-:-:S03]  /*1bb0*/  FMUL.FTZ R10, R28, R10 ;  /* 0x0000000a1c0a7220 */ /* 0x000fc60000410000 */
[----:B-1----:R-:W-:-:S04]  /*1bc0*/  FMUL.FTZ R6, R6, R11 ;  /* 0x0000000b06067220 */ /* 0x002fc80000410000 */
[----:B--2---:R-:W-:Y:S01]  /*1bd0*/  FFMA.FTZ R23, R23, UR10, R6 ;  /* 0x0000000a17177c23 */ /* 0x004fe20008010006 */
[----:B------:R-:W-:Y:S01]  /*1be0*/  IADD3 R6, PT, PT, R0, UR4, RZ ;  /* 0x0000000400067c10 */ /* 0x000fe2000fffe0ff */
[----:B0-----:R-:W-:-:S04]  /*1bf0*/  FMUL.FTZ R19, R10, R19 ;  /* 0x000000130a137220 */ /* 0x001fc80000410000 */
[----:B------:R-:W-:-:S04]  /*1c00*/  @!P0 IMAD.WIDE R10, R6, 0x4, R14 ;  /* 0x00000004060a8825 */ /* 0x000fc800078e020e */
[----:B---3--:R-:W-:Y:S01]  /*1c10*/  FFMA.FTZ R24, R24, UR10, R19 ;  /* 0x0000000a18187c23 */ /* 0x008fe20008010013 */
[C---:B------:R-:W-:Y:S01]  /*1c20*/  @!P0 IMAD.WIDE R18, R6.reuse, 0x4, R12 ;  /* 0x0000000406128825 */ /* 0x040fe200078e020c */
[----:B------:R-:W-:-:S04]  /*1c30*/  IADD3 R26, PT, PT, R6, UR5, RZ ;  /* 0x00000005061a7c10 */ /* 0x000fc8000fffe0ff */
[----:B------:R0:W-:Y:S04]  /*1c40*/  @!P0 STG.E desc[UR14][R18.64], R29 ;  /* 0x0000001d12008986 */ /* 0x0001e8000c10190e */
[----:B------:R1:W-:Y:S01]  /*1c50*/  @!P0 STG.E desc[UR14][R10.64], R8 ;  /* 0x000000080a008986 */ /* 0x0003e2000c10190e */
[----:B0-----:R-:W-:-:S04]  /*1c60*/  @!P0 IMAD.WIDE R18, R6, 0x4, R16 ;  /* 0x0000000406128825 */ /* 0x001fc800078e0210 */
[C---:B-1----:R-:W-:Y:S01]  /*1c70*/  @!P1 IMAD.WIDE R10, R26.reuse, 0x4, R12 ;  /* 0x000000041a0a9825 */ /* 0x042fe200078e020c */
[----:B------:R0:W-:Y:S04]  /*1c80*/  @!P0 STG.E desc[UR14][R18.64], R7 ;  /* 0x0000000712008986 */ /* 0x0001e8000c10190e */
[----:B------:R1:W-:Y:S01]  /*1c90*/  @!P1 STG.E desc[UR14][R10.64], R5 ;  /* 0x000000050a009986 */ /* 0x0003e2000c10190e */
[C---:B0-----:R-:W-:Y:S01]  /*1ca0*/  @!P1 IMAD.WIDE R6, R26.reuse, 0x4, R14 ;  /* 0x000000041a069825 */ /* 0x041fe200078e020e */
[----:B-1----:R-:W-:-:S03]  /*1cb0*/  IADD3 R5, PT, PT, R26, UR5, RZ ;  /* 0x000000051a057c10 */ /* 0x002fc6000fffe0ff */
[----:B------:R-:W-:Y:S01]  /*1cc0*/  @!P1 IMAD.WIDE R10, R26, 0x4, R16 ;  /* 0x000000041a0a9825 */ /* 0x000fe200078e0210 */
[----:B------:R0:W-:Y:S03]  /*1cd0*/  @!P1 STG.E desc[UR14][R6.64], R20 ;  /* 0x0000001406009986 */ /* 0x0001e6000c10190e */
[C---:B------:R-:W-:Y:S01]  /*1ce0*/  @!P2 IMAD.WIDE R18, R5.reuse, 0x4, R12 ;  /* 0x000000040512a825 */ /* 0x040fe200078e020c */
[----:B------:R1:W-:Y:S04]  /*1cf0*/  @!P1 STG.E desc[UR14][R10.64], R9 ;  /* 0x000000090a009986 */ /* 0x0003e8000c10190e */
[----:B------:R2:W-:Y:S01]  /*1d00*/  @!P2 STG.E desc[UR14][R18.64], R23 ;  /* 0x000000171200a986 */ /* 0x0005e2000c10190e */
[----:B0-----:R-:W-:-:S04]  /*1d10*/  @!P2 IMAD.WIDE R6, R5, 0x4, R14 ;  /* 0x000000040506a825 */ /* 0x001fc800078e020e */
[----:B-1----:R-:W-:Y:S01]  /*1d20*/  @!P2 IMAD.WIDE R8, R5, 0x4, R16 ;  /* 0x000000040508a825 */ /* 0x002fe200078e0210 */
[----:B------:R0:W-:Y:S03]  /*1d30*/  @!P2 STG.E desc[UR14][R6.64], R21 ;  /* 0x000000150600a986 */ /* 0x0001e6000c10190e */
[C---:B--2---:R-:W-:Y:S01]  /*1d40*/  @!P3 IMAD.WIDE R18, R25.reuse, 0x4, R12 ;  /* 0x000000041912b825 */ /* 0x044fe200078e020c */
[----:B------:R1:W-:Y:S03]  /*1d50*/  @!P2 STG.E desc[UR14][R8.64], R22 ;  /* 0x000000160800a986 */ /* 0x0003e6000c10190e */
[C---:B------:R-:W-:Y:S01]  /*1d60*/  @!P3 IMAD.WIDE R10, R25.reuse, 0x4, R14 ;  /* 0x00000004190ab825 */ /* 0x040fe200078e020e */
[----:B------:R1:W-:Y:S03]  /*1d70*/  @!P3 STG.E desc[UR14][R18.64], R24 ;  /* 0x000000181200b986 */ /* 0x0003e6000c10190e */
[----:B0-----:R-:W-:Y:S01]  /*1d80*/  @!P3 IMAD.WIDE R6, R25, 0x4, R16 ;  /* 0x000000041906b825 */ /* 0x001fe200078e0210 */
[----:B------:R1:W-:Y:S01]  /*1d90*/  @!P3 STG.E desc[UR14][R10.64], R28 ;  /* 0x0000001c0a00b986 */ /* 0x0003e2000c10190e */
[----:B------:R-:W-:-:S03]  /*1da0*/  ULEA UR4, UR5, UR4, 0x2 ;  /* 0x0000000405047291 */ /* 0x000fc6000f8e10ff */
[----:B------:R1:W-:Y:S03]  /*1db0*/  @!P3 STG.E desc[UR14][R6.64], R27 ;  /* 0x0000001b0600b986 */ /* 0x0003e6000c10190e */
[----:B------:R-:W-:-:S13]  /*1dc0*/  ISETP.LE.AND P0, PT, R3, UR4, PT ;  /* 0x0000000403007c0c */ /* 0x000fda000bf03270 */
[----:B-1----:R-:W-:Y:S05]  /*1dd0*/  @!P0 BRA `(.L_x_59) ;  /* 0xfffffff400988947 */ /* 0x002fea000383ffff */
[----:B------:R-:W-:Y:S05]  /*1de0*/  EXIT ;  /* 0x000000000000794d */ /* 0x000fea0003800000 */
.L_x_58:
[----:B------:R-:W1:Y:S01]  /*1df0*/  LDCU UR12, c[0x0][0xf90] ;  /* 0x0001f200ff0c77ac */ /* 0x000e620008000800 */
[----:B------:R-:W3:Y:S01]  /*1e00*/  LDCU UR9, c[0x0][0xf7c] ;  /* 0x0001ef80ff0977ac */ /* 0x000ee20008000800 */
[----:B------:R-:W4:Y:S01]  /*1e10*/  LDCU UR8, c[0x0][0xf98] ;  /* 0x0001f300ff0877ac */ /* 0x000f220008000800 */
[----:B------:R-:W0:Y:S01]  /*1e20*/  LDCU.64 UR10, c[0x0][0xf88] ;  /* 0x0001f100ff0a77ac */ /* 0x000e220008000a00 */
[----:B------:R-:W-:-:S05]  /*1e30*/  UMOV UR4, URZ ;  /* 0x000000ff00047c82 */ /* 0x000fca0008000000 */
.L_x_68:
[----:B------:R-:W-:Y:S01]  /*1e40*/  IADD3 R5, PT, PT, R0, UR4, RZ ;  /* 0x0000000400057c10 */ /* 0x000fe2000fffe0ff */
[----:B01----:R-:W-:Y:S01]  /*1e50*/  HFMA2 R25, -RZ, RZ, 0, 0 ;  /* 0x00000000ff197431 */ /* 0x003fe200000001ff */
[----:B--23--:R-:W-:Y:S02]  /*1e60*/  SHF.R.S32.HI R8, RZ, 0x1f, R4 ;  /* 0x0000001fff087819 */ /* 0x00cfe40000011404 */
[----:B------:R-:W-:-:S13]  /*1e70*/  ISETP.GE.AND P0, PT, R5, R3, PT ;  /* 0x000000030500720c */ /* 0x000fda0003f06270 */
[----:B------:R-:W-:Y:S01]  /*1e80*/  @!P0 IMAD.WIDE R20, R5, 0x4, R12 ;  /* 0x0000000405148825 */ /* 0x000fe200078e020c */
[----:B------:R-:W-:-:S04]  /*1e90*/  @!P0 IADD3 R6, P1, PT, R4, R5, RZ ;  /* 0x0000000504068210 */ /* 0x000fc80007f3e0ff */
[----:B--2---:R2:W3:Y:S01]  /*1ea0*/  @!P0 LDG.E R25, desc[UR14][R20.64] ;  /* 0x0000000e14198981 */ /* 0x0044e2000c1e1900 */
[----:B------:R-:W-:Y:S02]  /*1eb0*/  @!P0 LEA.HI.X.SX32 R7, R5, R8, 0x1, P1 ;  /* 0x0000000805078211 */ /* 0x000fe400008f0eff */
[----:B------:R-:W-:-:S04]  /*1ec0*/  @!P0 LEA R18, P1, R6, UR6, 0x2 ;  /* 0x0000000606128c11 */ /* 0x000fc8000f8210ff */
[----:B------:R-:W-:Y:S02]  /*1ed0*/  @!P0 LEA.HI.X R19, R6, UR7, R7, 0x2, P1 ;  /* 0x0000000706138c11 */ /* 0x000fe400088f1407 */
[----:B0-----:R-:W-:-:S04]  /*1ee0*/  IADD3 R7, PT, PT, R5, UR5, RZ ;  /* 0x0000000505077c10 */ /* 0x001fc8000fffe0ff */
[C---:B------:R-:W-:Y:S02]  /*1ef0*/  ISETP.GE.AND P1, PT, R7.reuse, R3, PT ;  /* 0x000000030700720c */ /* 0x040fe40003f26270 */
[----:B------:R-:W-:-:S04]  /*1f00*/  IADD3 R9, PT, PT, R7, UR5, RZ ;  /* 0x0000000507097c10 */ /* 0x000fc8000fffe0ff */
[CC--:B------:R-:W-:Y:S02]  /*1f10*/  ISETP.GE.AND P2, PT, R9.reuse, R3.reuse, PT ;  /* 0x000000030900720c */ /* 0x0c0fe40003f46270 */
[----:B------:R-:W-:Y:S02]  /*1f20*/  IADD3 R11, PT, PT, R9, UR5, RZ ;  /* 0x00000005090b7c10 */ /* 0x000fe4000fffe0ff */
[----:B------:R-:W-:Y:S02]  /*1f30*/  CS2R R26, SRZ ;  /* 0x00000000001a7805 */ /* 0x000fe4000001ff00 */
[----:B------:R-:W-:Y:S02]  /*1f40*/  ISETP.GE.AND P3, PT, R11, R3, PT ;  /* 0x000000030b00720c */ /* 0x000fe40003f66270 */
[----:B------:R-:W-:Y:S02]  /*1f50*/  @!P1 IADD3 R10, P4, PT, R4, R7, RZ ;  /* 0x00000007040a9210 */ /* 0x000fe40007f9e0ff */
[----:B------:R0:W4:Y:S02]  /*1f60*/  @!P0 LDG.E R27, desc[UR14][R18.64] ;  /* 0x0000000e121b8981 */ /* 0x000124000c1e1900 */
[----:B--2---:R-:W-:-:S02]  /*1f70*/  @!P1 LEA.HI.X.SX32 R21, R7, R8, 0x1, P4 ;  /* 0x0000000807159211 */ /* 0x004fc400020f0eff */
[C---:B------:R-:W-:Y:S01]  /*1f80*/  @!P1 LEA R20, P4, R10.reuse, UR6, 0x2 ;  /* 0x000000060a149c11 */ /* 0x040fe2000f8810ff */
[----:B------:R-:W-:Y:S01]  /*1f90*/  @!P0 IMAD.WIDE R22, R5, 0x4, R14 ;  /* 0x0000000405168825 */ /* 0x000fe200078e020e */
[----:B------:R-:W-:Y:S02]  /*1fa0*/  MOV R6, RZ ;  /* 0x000000ff00067202 */ /* 0x000fe40000000f00 */
[----:B------:R-:W-:Y:S01]  /*1fb0*/  @!P1 LEA.HI.X R21, R10, UR7, R21, 0x2, P4 ;  /* 0x000000070a159c11 */ /* 0x000fe2000a0f1415 */
[----:B------:R-:W-:Y:S01]  /*1fc0*/  HFMA2 R10, -RZ, RZ, 0, 0 ;  /* 0x00000000ff0a7431 */ /* 0x000fe200000001ff */
[----:B0-----:R-:W-:Y:S02]  /*1fd0*/  @!P2 IADD3 R18, P5, PT, R4, R9, RZ ;  /* 0x000000090412a210 */ /* 0x001fe40007fbe0ff */
[----:B------:R0:W2:Y:S02]  /*1fe0*/  @!P0 LDG.E R6, desc[UR14][R22.64] ;  /* 0x0000000e16068981 */ /* 0x0000a4000c1e1900 */
[----:B------:R-:W-:-:S02]  /*1ff0*/  @!P2 LEA.HI.X.SX32 R29, R9, R8, 0x1, P5 ;  /* 0x00000008091da211 */ /* 0x000fc400028f0eff */
[----:B------:R-:W-:Y:S02]  /*2000*/  @!P2 LEA R28, P4, R18, UR6, 0x2 ;  /* 0x00000006121cac11 */ /* 0x000fe4000f8810ff */
[----:B------:R-:W-:Y:S01]  /*2010*/  @!P3 IADD3 R19, P5, PT, R4, R11, RZ ;  /* 0x0000000b0413b210 */ /* 0x000fe20007fbe0ff */
[----:B------:R1:W2:Y:S01]  /*2020*/  @!P1 LDG.E R10, desc[UR14][R20.64] ;  /* 0x0000000e140a9981 */ /* 0x0002a2000c1e1900 */
[----:B------:R-:W-:Y:S01]  /*2030*/  @!P2 LEA.HI.X R29, R18, UR7, R29, 0x2, P4 ;  /* 0x00000007121dac11 */ /* 0x000fe2000a0f141d */
[----:B0-----:R-:W3:Y:S01]  /*2040*/  MUFU.RCP R22, R2 ;  /* 0x0000000200167308 */ /* 0x001ee20000001000 */
[----:B------:R-:W-:Y:S02]  /*2050*/  @!P3 LEA.HI.X.SX32 R8, R11, R8, 0x1, P5 ;  /* 0x000000080b08b211 */ /* 0x000fe400028f0eff */
[----:B------:R-:W-:Y:S01]  /*2060*/  @!P3 LEA R18, P4, R19, UR6, 0x2 ;  /* 0x000000061312bc11 */ /* 0x000fe2000f8810ff */
[----:B------:R0:W2:Y:S01]  /*2070*/  @!P2 LDG.E R26, desc[UR14][R28.64] ;  /* 0x0000000e1c1aa981 */ /* 0x0000a2000c1e1900 */
[----:B------:R-:W-:Y:S01]  /*2080*/  MOV R23, RZ ;  /* 0x000000ff00177202 */ /* 0x000fe20000000f00 */
[----:B-1----:R-:W-:Y:S01]  /*2090*/  @!P0 IMAD.WIDE R20, R5, 0x4, R16 ;  /* 0x0000000405148825 */ /* 0x002fe200078e0210 */
[----:B------:R-:W-:-:S03]  /*20a0*/  @!P3 LEA.HI.X R19, R19, UR7, R8, 0x2, P4 ;  /* 0x000000071313bc11 */ /* 0x000fc6000a0f1408 */
[----:B------:R-:W-:Y:S01]  /*20b0*/  HFMA2 R8, -RZ, RZ, 0, 0 ;  /* 0x00000000ff087431 */ /* 0x000fe200000001ff */
[----:B------:R1:W2:Y:S01]  /*20c0*/  @!P0 LDG.E R23, desc[UR14][R20.64] ;  /* 0x0000000e14178981 */ /* 0x0002a2000c1e1900 */
[----:B0-----:R-:W-:-:S04]  /*20d0*/  @!P1 IMAD.WIDE R28, R7, 0x4, R12 ;  /* 0x00000004071c9825 */ /* 0x001fc800078e020c */
[----:B------:R-:W2:Y:S01]  /*20e0*/  @!P3 LDG.E R8, desc[UR14][R18.64] ;  /* 0x0000000e1208b981 */ /* 0x000ea2000c1e1900 */
[----:B-1----:R-:W-:-:S06]  /*20f0*/  CS2R R20, SRZ ;  /* 0x0000000000147805 */ /* 0x002fcc000001ff00 */
[----:B------:R0:W2:Y:S02]  /*2100*/  @!P1 LDG.E R21, desc[UR14][R28.64] ;  /* 0x0000000e1c159981 */ /* 0x0000a4000c1e1900 */
[----:B0-----:R-:W-:Y:S01]  /*2110*/  CS2R R28, SRZ ;  /* 0x00000000001c7805 */ /* 0x001fe2000001ff00 */
[----:B---3--:R-:W-:Y:S01]  /*2120*/  FMUL.FTZ R18, R22, R25 ;  /* 0x0000001916127220 */ /* 0x008fe20000410000 */
[----:B------:R-:W-:-:S05]  /*2130*/  @!P2 IMAD.WIDE R24, R9, 0x4, R12 ;  /* 0x000000040918a825 */ /* 0x000fca00078e020c */
[----:B------:R0:W3:Y:S02]  /*2140*/  @!P2 LDG.E R29, desc[UR14][R24.64] ;  /* 0x0000000e181da981 */ /* 0x0000e4000c1e1900 */
[----:B0-----:R-:W-:-:S05]  /*2150*/  @!P3 IMAD.WIDE R24, R11, 0x4, R12 ;  /* 0x000000040b18b825 */ /* 0x001fca00078e020c */
[----:B------:R-:W3:Y:S01]  /*2160*/  @!P3 LDG.E R20, desc[UR14][R24.64] ;  /* 0x0000000e1814b981 */ /* 0x000ee2000c1e1900 */
[----:B----4-:R-:W-:Y:S02]  /*2170*/  FFMA.FTZ R27, R27, UR8, R18 ;  /* 0x000000081b1b7c23 */ /* 0x010fe40008010012 */
[----:B------:R-:W0:Y:S01]  /*2180*/  LDC.64 R18, c[0x0][0xf80] ;  /* 0x0003e000ff127b82 */ /* 0x000e220000000a00 */
[----:B--2---:R-:W-:-:S04]  /*2190*/  FMUL.FTZ R21, R22, R21 ;  /* 0x0000001516157220 */ /* 0x004fc80000410000 */
[----:B------:R-:W-:Y:S01]  /*21a0*/  FFMA.FTZ R10, R10, UR8, R21 ;  /* 0x000000080a0a7c23 */ /* 0x000fe20008010015 */
[----:B---3--:R-:W-:-:S04]  /*21b0*/  FMUL.FTZ R29, R22, R29 ;  /* 0x0000001d161d7220 */ /* 0x008fc80000410000 */
[----:B------:R-:W-:Y:S01]  /*21c0*/  FFMA.FTZ R26, R26, UR8, R29 ;  /* 0x000000081a1a7c23 */ /* 0x000fe2000801001d */
[----:B0-----:R-:W-:Y:S01]  /*21d0*/  FADD.FTZ R29, -R18, 1 ;  /* 0x3f800000121d7421 */ /* 0x001fe20000010100 */
[----:B------:R-:W-:-:S03]  /*21e0*/  FMUL.FTZ R21, R22, R20 ;  /* 0x0000001416157220 */ /* 0x000fc60000410000 */
[C---:B------:R-:W-:Y:S01]  /*21f0*/  FMUL.FTZ R20, R27.reuse, R29 ;  /* 0x0000001d1b147220 */ /* 0x040fe20000410000 */
[----:B------:R-:W-:Y:S01]  /*2200*/  FFMA.FTZ R8, R8, UR8, R21 ;  /* 0x0000000808087c23 */ /* 0x000fe20008010015 */
[C---:B------:R-:W-:Y:S02]  /*2210*/  FMUL.FTZ R21, R27.reuse, R19 ;  /* 0x000000131b157220 */ /* 0x040fe40000410000 */
[----:B------:R-:W-:Y:S01]  /*2220*/  FMUL.FTZ R22, R27, R20 ;  /* 0x000000141b167220 */ /* 0x000fe20000410000 */
[----:B------:R-:W-:Y:S01]  /*2230*/  MOV R27, RZ ;  /* 0x000000ff001b7202 */ /* 0x000fe20000000f00 */
[----:B------:R-:W-:Y:S01]  /*2240*/  FFMA.FTZ R6, R6, UR9, R21 ;  /* 0x0000000906067c23 */ /* 0x000fe20008010015 */
[----:B------:R-:W-:-:S05]  /*2250*/  @!P1 IMAD.WIDE R20, R7, 0x4, R16 ;  /* 0x0000000407149825 */ /* 0x000fca00078e0210 */
[----:B------:R0:W2:Y:S01]  /*2260*/  @!P1 LDG.E R27, desc[UR14][R20.64] ;  /* 0x0000000e141b9981 */ /* 0x0000a2000c1e1900 */
[----:B------:R-:W-:Y:S01]  /*2270*/  FFMA.FTZ R25, R23, R18, R22 ;  /* 0x0000001217197223 */ /* 0x000fe20000010016 */
[----:B------:R-:W-:-:S04]  /*2280*/  FMUL.FTZ R23, R10, R29 ;  /* 0x0000001d0a177220 */ /* 0x000fc80000410000 */
[----:B------:R-:W-:Y:S01]  /*2290*/  FMUL.FTZ R24, R10, R23 ;  /* 0x000000170a187220 */ /* 0x000fe20000410000 */
[----:B------:R-:W-:-:S04]  /*22a0*/  @!P3 IMAD.WIDE R22, R11, 0x4, R16 ;  /* 0x000000040b16b825 */ /* 0x000fc800078e0210 */
[----:B0-----:R-:W-:Y:S01]  /*22b0*/  @!P2 IMAD.WIDE R20, R9, 0x4, R16 ;  /* 0x000000040914a825 */ /* 0x001fe200078e0210 */
[----:B------:R0:W3:Y:S03]  /*22c0*/  @!P3 LDG.E R28, desc[UR14][R22.64] ;  /* 0x0000000e161cb981 */ /* 0x0000e6000c1e1900 */
[----:B--2---:R-:W-:Y:S01]  /*22d0*/  FFMA.FTZ R24, R27, R18, R24 ;  /* 0x000000121b187223 */ /* 0x004fe20000010018 */
[----:B------:R-:W-:-:S06]  /*22e0*/  HFMA2 R27, -RZ, RZ, 0, 0 ;  /* 0x00000000ff1b7431 */ /* 0x000fcc00000001ff */
[----:B------:R1:W2:Y:S01]  /*22f0*/  @!P2 LDG.E R27, desc[UR14][R20.64] ;  /* 0x0000000e141ba981 */ /* 0x0002a2000c1e1900 */
[-C--:B0-----:R-:W-:Y:S01]  /*2300*/  FMUL.FTZ R23, R8, R29.reuse ;  /* 0x0000001d08177220 */ /* 0x081fe20000410000 */
[----:B-1----:R-:W-:Y:S01]  /*2310*/  FMUL.FTZ R21, R26, R29 ;  /* 0x0000001d1a157220 */ /* 0x002fe20000410000 */
[-C--:B------:R-:W-:Y:S01]  /*2320*/  FMUL.FTZ R20, R10, R19.reuse ;  /* 0x000000130a147220 */ /* 0x080fe20000410000 */
[----:B------:R-:W-:Y:S02]  /*2330*/  FMUL.FTZ R10, R8, R19 ;  /* 0x00000013080a7220 */ /* 0x000fe40000410000 */
[C---:B------:R-:W-:Y:S01]  /*2340*/  FMUL.FTZ R29, R26.reuse, R21 ;  /* 0x000000151a1d7220 */ /* 0x040fe20000410000 */
[----:B------:R-:W-:Y:S01]  /*2350*/  FMUL.FTZ R26, R26, R19 ;  /* 0x000000131a1a7220 */ /* 0x000fe20000410000 */
[----:B------:R-:W-:Y:S01]  /*2360*/  FMUL.FTZ R19, R8, R23 ;  /* 0x0000001708137220 */ /* 0x000fe20000410000 */
[----:B------:R-:W-:-:S03]  /*2370*/  HFMA2 R21, -RZ, RZ, 0, 0 ;  /* 0x00000000ff157431 */ /* 0x000fc600000001ff */
[-C--:B---3--:R-:W-:Y:S01]  /*2380*/  FFMA.FTZ R28, R28, R18.reuse, R19 ;  /* 0x000000121c1c7223 */ /* 0x088fe20000010013 */
[----:B------:R-:W-:Y:S01]  /*2390*/  MOV R23, RZ ;  /* 0x000000ff00177202 */ /* 0x000fe20000000f00 */
[----:B--2---:R-:W-:Y:S01]  /*23a0*/  FFMA.FTZ R27, R27, R18, R29 ;  /* 0x000000121b1b7223 */ /* 0x004fe2000001001d */
[----:B------:R-:W-:Y:S01]  /*23b0*/  MOV R29, RZ ;  /* 0x000000ff001d7202 */ /* 0x000fe20000000f00 */
[----:B------:R-:W-:-:S05]  /*23c0*/  @!P1 IMAD.WIDE R18, R7, 0x4, R14 ;  /* 0x0000000407129825 */ /* 0x000fca00078e020e */
[----:B------:R0:W2:Y:S02]  /*23d0*/  @!P1 LDG.E R29, desc[UR14][R18.64] ;  /* 0x0000000e121d9981 */ /* 0x0000a4000c1e1900 */
[----:B0-----:R-:W-:-:S05]  /*23e0*/  @!P2 IMAD.WIDE R18, R9, 0x4, R14 ;  /* 0x000000040912a825 */ /* 0x001fca00078e020e */
[----:B------:R0:W3:Y:S02]  /*23f0*/  @!P2 LDG.E R21, desc[UR14][R18.64] ;  /* 0x0000000e1215a981 */ /* 0x0000e4000c1e1900 */
[----:B0-----:R-:W-:-:S05]  /*2400*/  @!P3 IMAD.WIDE R18, R11, 0x4, R14 ;  /* 0x000000040b12b825 */ /* 0x001fca00078e020e */
[----:B------:R0:W5:Y:S01]  /*2410*/  @!P3 LDG.E R23, desc[UR14][R18.64] ;  /* 0x0000000e1217b981 */ /* 0x000162000c1e1900 */
[----:B------:R-:W-:Y:S01]  /*2420*/  ISETP.GE.AND P0, PT, R5, R3, PT ;  /* 0x000000030500720c */ /* 0x000fe20003f06270 */
[----:B------:R-:W-:Y:S01]  /*2430*/  BSSY.RECONVERGENT B0, `(.L_x_60) ;  /* 0x0000012000007945 */ /* 0x000fe20003800200 */
[----:B--2---:R-:W-:Y:S01]  /*2440*/  FFMA.FTZ R8, R29, UR9, R20 ;  /* 0x000000091d087c23 */ /* 0x004fe20008010014 */
[----:B---3--:R-:W-:-:S10]  /*2450*/  FFMA.FTZ R26, R21, UR9, R26 ;  /* 0x00000009151a7c23 */ /* 0x008fd4000801001a */
[----:B0-----:R-:W-:Y:S05]  /*2460*/  @P0 BRA `(.L_x_61) ;  /* 0x0000000000380947 */ /* 0x001fea0003800000 */
[----:B------:R-:W0:Y:S01]  /*2470*/  MUFU.RCP R22, UR11 ;  /* 0x0000000b00167d08 */ /* 0x000e220008001000 */
[----:B------:R-:W-:-:S07]  /*2480*/  IMAD.WIDE R20, R5, 0x4, R16 ;  /* 0x0000000405147825 */ /* 0x000fce00078e0210 */
[----:B------:R-:W1:Y:S01]  /*2490*/  MUFU.RCP R19, UR10 ;  /* 0x0000000a00137d08 */ /* 0x000e620008001000 */
[----:B0-----:R-:W-:-:S07]  /*24a0*/  FMUL.FTZ R22, R25, R22 ;  /* 0x0000001619167220 */ /* 0x001fce0000410000 */
[----:B------:R-:W0:Y:S01]  /*24b0*/  MUFU.SQRT R22, R22 ;  /* 0x0000001600167308 */ /* 0x000e220000002000 */
[----:B-1----:R-:W-:Y:S01]  /*24c0*/  FMUL.FTZ R18, R6, R19 ;  /* 0x0000001306127220 */ /* 0x002fe20000410000 */
[----:B0-----:R-:W-:-:S06]  /*24d0*/  FADD.FTZ R29, R22, UR12 ;  /* 0x0000000c161d7e21 */ /* 0x001fcc0008010000 */
[----:B------:R-:W0:Y:S02]  /*24e0*/  MUFU.RCP R29, R29 ;  /* 0x0000001d001d7308 */ /* 0x000e240000001000 */
[----:B0-----:R-:W-:Y:S01]  /*24f0*/  FMUL.FTZ R29, R18, R29 ;  /* 0x0000001d121d7220 */ /* 0x001fe20000410000 */
[----:B------:R-:W-:-:S05]  /*2500*/  IMAD.WIDE R18, R5, 0x4, R12 ;  /* 0x0000000405127825 */ /* 0x000fca00078e020c */
[----:B------:R0:W-:Y:S02]  /*2510*/  STG.E desc[UR14][R18.64], R29 ;  /* 0x0000001d12007986 */ /* 0x0001e4000c10190e */
[----:B0-----:R-:W-:-:S05]  /*2520*/  IMAD.WIDE R18, R5, 0x4, R14 ;  /* 0x0000000405127825 */ /* 0x001fca00078e020e */
[----:B------:R0:W-:Y:S04]  /*2530*/  STG.E desc[UR14][R18.64], R6 ;  /* 0x0000000612007986 */ /* 0x0001e8000c10190e */
[----:B------:R0:W-:Y:S02]  /*2540*/  STG.E desc[UR14][R20.64], R25 ;  /* 0x0000001914007986 */ /* 0x0001e4000c10190e */
.L_x_61:
[----:B------:R-:W-:Y:S05]  /*2550*/  BSYNC.RECONVERGENT B0 ;  /* 0x0000000000007941 */ /* 0x000fea0003800200 */
.L_x_60:
[----:B------:R-:W-:Y:S04]  /*2560*/  BSSY.RECONVERGENT B0, `(.L_x_62) ;  /* 0x0000010000007945 */ /* 0x000fe80003800200 */
[----:B------:R-:W-:Y:S05]  /*2570*/  @P1 BRA `(.L_x_63) ;  /* 0x0000000000381947 */ /* 0x000fea0003800000 */
[----:B------:R-:W1:Y:S01]  /*2580*/  MUFU.RCP R5, UR11 ;  /* 0x0000000b00057d08 */ /* 0x000e620008001000 */
[----:B0-----:R-:W-:-:S07]  /*2590*/  IMAD.WIDE R20, R7, 0x4, R12 ;  /* 0x0000000407147825 */ /* 0x001fce00078e020c */
[----:B------:R-:W0:Y:S01]  /*25a0*/  MUFU.RCP R19, UR10 ;  /* 0x0000000a00137d08 */ /* 0x000e220008001000 */
[----:B-1----:R-:W-:-:S07]  /*25b0*/  FMUL.FTZ R5, R24, R5 ;  /* 0x0000000518057220 */ /* 0x002fce0000410000 */
        /* <DEDUP_REMOVED lines=10> */
.L_x_63:
[----:B------:R-:W-:Y:S05]  /*2660*/  BSYNC.RECONVERGENT B0 ;  /* 0x0000000000007941 */ /* 0x000fea0003800200 */
.L_x_62:
[----:B------:R-:W-:Y:S04]  /*2670*/  BSSY.RECONVERGENT B0, `(.L_x_64) ;  /* 0x0000010000007945 */ /* 0x000fe80003800200 */
[----:B------:R-:W-:Y:S05]  /*2680*/  @P2 BRA `(.L_x_65) ;  /* 0x0000000000382947 */ /* 0x000fea0003800000 */
[----:B01----:R-:W0:Y:S01]  /*2690*/  MUFU.RCP R6, UR11 ;  /* 0x0000000b00067d08 */ /* 0x003e220008001000 */
        /* <DEDUP_REMOVED lines=9> */
[----:B------:R-:W-:Y:S01]  /*2730*/  IMAD.WIDE R8, R9, 0x4, R16 ;  /* 0x0000000409087825 */ /* 0x000fe200078e0210 */
[----:B------:R2:W-:Y:S04]  /*2740*/  STG.E desc[UR14][R18.64], R21 ;  /* 0x0000001512007986 */ /* 0x0005e8000c10190e */
[----:B------:R2:W-:Y:S04]  /*2750*/  STG.E desc[UR14][R6.64], R26 ;  /* 0x0000001a06007986 */ /* 0x0005e8000c10190e */
[----:B------:R2:W-:Y:S02]  /*2760*/  STG.E desc[UR14][R8.64], R27 ;  /* 0x0000001b08007986 */ /* 0x0005e4000c10190e */
.L_x_65:
[----:B------:R-:W-:Y:S05]  /*2770*/  BSYNC.RECONVERGENT B0 ;  /* 0x0000000000007941 */ /* 0x000fea0003800200 */
.L_x_64:
[----:B------:R-:W-:Y:S01]  /*2780*/  BSSY.RECONVERGENT B0, `(.L_x_66) ;  /* 0x0000011000007945 */ /* 0x000fe20003800200 */
[----:B-----5:R-:W-:-:S03]  /*2790*/  FFMA.FTZ R23, R23, UR9, R10 ;  /* 0x0000000917177c23 */ /* 0x020fc6000801000a */
[----:B------:R-:W-:Y:S05]  /*27a0*/  @P3 BRA `(.L_x_67) ;  /* 0x0000000000383947 */ /* 0x000fea0003800000 */
[----:B------:R-:W3:Y:S01]  /*27b0*/  MUFU.RCP R5, UR11 ;  /* 0x0000000b00057d08 */ /* 0x000ee20008001000 */
[----:B012---:R-:W-:-:S07]  /*27c0*/  IMAD.WIDE R6, R11, 0x4, R12 ;  /* 0x000000040b067825 */ /* 0x007fce00078e020c */
[----:B------:R-:W0:Y:S01]  /*27d0*/  MUFU.RCP R8, UR10 ;  /* 0x0000000a00087d08 */ /* 0x000e220008001000 */
[----:B---3--:R-:W-:-:S07]  /*27e0*/  FMUL.FTZ R5, R28, R5 ;  /* 0x000000051c057220 */ /* 0x008fce0000410000 */
        /* <DEDUP_REMOVED lines=10> */
.L_x_67:
[----:B------:R-:W-:Y:S05]  /*2890*/  BSYNC.RECONVERGENT B0 ;  /* 0x0000000000007941 */ /* 0x000fea0003800200 */
.L_x_66:
[----:B------:R-:W-:-:S06]  /*28a0*/  ULEA UR4, UR5, UR4, 0x2 ;  /* 0x0000000405047291 */ /* 0x000fcc000f8e10ff */
[----:B------:R-:W-:-:S13]  /*28b0*/  ISETP.LE.AND P0, PT, R3, UR4, PT ;  /* 0x0000000403007c0c */ /* 0x000fda000bf03270 */
[----:B------:R-:W-:Y:S05]  /*28c0*/  @!P0 BRA `(.L_x_68) ;  /* 0xfffffff4005c8947 */ /* 0x000fea000383ffff */
[----:B------:R-:W-:Y:S05]  /*28d0*/  EXIT ;  /* 0x000000000000794d */ /* 0x000fea0003800000 */
.L_x_69:
        /* <DEDUP_REMOVED lines=10> */
.L_x_73:


//--------------------- .nv.shared.reserved.0     --------------------------
	.section	.nv.shared.reserved.0,"aw",@nobits
	.weak		__nv_reservedSMEM_offset_0_alias
	.size		__nv_reservedSMEM_offset_0_alias, 0, 64
	.other		__nv_reservedSMEM_offset_0_alias,@"STO_CUDA_RESERVED_SHARED STV_DEFAULT"
__nv_reservedSMEM_offset_0_alias:
	.zero		0
	.zero		64


//--------------------- .nv.global                --------------------------
	.section	.nv.global,"aw",@nobits
.nv.global:
	.type		_ZN56_INTERNAL_3ec342f3_25_fused_lamb_cuda_kernel_cu_a66d8c3e4cuda3std3__48in_placeE,@object
	.size		_ZN56_INTERNAL_3ec342f3_25_fused_lamb_cuda_kernel_cu_a66d8c3e4cuda3std3__48in_placeE,(_ZN56_INTERNAL_3ec342f3_25_fused_lamb_cuda_kernel_cu_a66d8c3e4cuda3std6ranges3__45__cpo8distanceE - _ZN56_INTERNAL_3ec342f3_25_fused_lamb_cuda_kernel_cu_a66d8c3e4cuda3std3__48in_placeE)
_ZN56_INTERNAL_3ec342f3_25_fused_lamb_cuda_kernel_cu_a66d8c3e4cuda3std3__48in_placeE:
	.zero		1
	.type		_ZN56_INTERNAL_3ec342f3_25_fused_lamb_cuda_kernel_cu_a66d8c3e4cuda3std6ranges3__45__cpo8distanceE,@object
	.size		_ZN56_INTERNAL_3ec342f3_25_fused_lamb_cuda_kernel_cu_a66d8c3e4cuda3std6ranges3__45__cpo8distanceE,(_ZN56_INTERNAL_3ec342f3_25_fused_lamb_cuda_kernel_cu_a66d8c3e4cuda3std3__45__cpo6cbeginE - _ZN56_INTERNAL_3ec342f3_25_fused_lamb_cuda_kernel_cu_a66d8c3e4cuda3std6ranges3__45__cpo8distanceE)
_ZN56_INTERNAL_3ec342f3_25_fused_lamb_cuda_kernel_cu_a66d8c3e4cuda3std6ranges3__45__cpo8distanceE:
	.zero		1
	.type		_ZN56_INTERNAL_3ec342f3_25_fused_lamb_cuda_kernel_cu_a66d8c3e4cuda3std3__45__cpo6cbeginE,@object
	.size		_ZN56_INTERNAL_3ec342f3_25_fused_lamb_cuda_kernel_cu_a66d8c3e4cuda3std3__45__cpo6cbeginE,(_ZN56_INTERNAL_3ec342f3_25_fused_lamb_cuda_kernel_cu_a66d8c3e4cuda3std6ranges3__45__cpo7advanceE - _ZN56_INTERNAL_3ec342f3_25_fused_lamb_cuda_kernel_cu_a66d8c3e4cuda3std3__45__cpo6cbeginE)
_ZN56_INTERNAL_3ec342f3_25_fused_lamb_cuda_kernel_cu_a66d8c3e4cuda3std3__45__cpo6cbeginE:
	.zero		1
	.type		_ZN56_INTERNAL_3ec342f3_25_fused_lamb_cuda_kernel_cu_a66d8c3e4cuda3std6ranges3__45__cpo7advanceE,@object
	.size		_ZN56_INTERNAL_3ec342f3_25_fused_lamb_cuda_kernel_cu_a66d8c3e4cuda3std6ranges3__45__cpo7advanceE,(_ZN56_INTERNAL_3ec342f3_25_fused_lamb_cuda_kernel_cu_a66d8c3e4cuda3std3__45__cpo7crbeginE - _ZN56_INTERNAL_3ec342f3_25_fused_lamb_cuda_kernel_cu_a66d8c3e4cuda3std6ranges3__45__cpo7advanceE)
_ZN56_INTERNAL_3ec342f3_25_fused_lamb_cuda_kernel_cu_a66d8c3e4cuda3std6ranges3__45__cpo7advanceE:
	.zero		1
	.type		_ZN56_INTERNAL_3ec342f3_25_fused_lamb_cuda_kernel_cu_a66d8c3e4cuda3std3__45__cpo7crbeginE,@object
	.size		_ZN56_INTERNAL_3ec342f3_25_fused_lamb_cuda_kernel_cu_a66d8c3e4cuda3std3__45__cpo7crbeginE,(_ZN56_INTERNAL_3ec342f3_25_fused_lamb_cuda_kernel_cu_a66d8c3e4cuda3std6ranges3__45__cpo4dataE - _ZN56_INTERNAL_3ec342f3_25_fused_lamb_cuda_kernel_cu_a66d8c3e4cuda3std3__45__cpo7crbeginE)
_ZN56_INTERNAL_3ec342f3_25_fused_lamb_cuda_kernel_cu_a66d8c3e4cuda3std3__45__cpo7crbeginE:
	.zero		1
	.type		_ZN56_INTERNAL_3ec342f3_25_fused_lamb_cuda_kernel_cu_a66d8c3e4cuda3std6ranges3__45__cpo4dataE,@object
	.size		_ZN56_INTERNAL_3ec342f3_25_fused_lamb_cuda_kernel_cu_a66d8c3e4cuda3std6ranges3__45__cpo4dataE,(_ZN56_INTERNAL_3ec342f3_25_fused_lamb_cuda_kernel_cu_a66d8c3e4cuda3std6ranges3__45__cpo5beginE - _ZN56_INTERNAL_3ec342f3_25_fused_lamb_cuda_kernel_cu_a66d8c3e4cuda3std6ranges3__45__cpo4dataE)
_ZN56_INTERNAL_3ec342f3_25_fused_lamb_cuda_kernel_cu_a66d8c3e4cuda3std6ranges3__45__cpo4dataE:
	.zero		1
	.type		_ZN56_INTERNAL_3ec342f3_25_fused_lamb_cuda_kernel_cu_a66d8c3e4cuda3std6ranges3__45__cpo5beginE,@object
	.size		_ZN56_INTERNAL_3ec342f3_25_fused_lamb_cuda_kernel_cu_a66d8c3e4cuda3std6ranges3__45__cpo5beginE,(_ZN56_INTERNAL_3ec342f3_25_fused_lamb_cuda_kernel_cu_a66d8c3e4cuda3std3__458_GLOBAL__N__3ec342f3_25_fused_lamb_cuda_kernel_cu_a66d8c3e6ignoreE - _ZN56_INTERNAL_3ec342f3_25_fused_lamb_cuda_kernel_cu_a66d8c3e4cuda3std6ranges3__45__cpo5beginE)
_ZN56_INTERNAL_3ec342f3_25_fused_lamb_cuda_kernel_cu_a66d8c3e4cuda3std6ranges3__45__cpo5beginE:
	.zero		1
	.type		_ZN56_INTERNAL_3ec342f3_25_fused_lamb_cuda_kernel_cu_a66d8c3e4cuda3std3__458_GLOBAL__N__3ec342f3_25_fused_lamb_cuda_kernel_cu_a66d8c3e6ignoreE,@object
	.size		_ZN56_INTERNAL_3ec342f3_25_fused_lamb_cuda_kernel_cu_a66d8c3e4cuda3std3__458_GLOBAL__N__3ec342f3_25_fused_lamb_cuda_kernel_cu_a66d8c3e6ignoreE,(_ZN56_INTERNAL_3ec342f3_25_fused_lamb_cuda_kernel_cu_a66d8c3e4cuda3std6ranges3__45__cpo4sizeE - _ZN56_INTERNAL_3ec342f3_25_fused_lamb_cuda_kernel_cu_a66d8c3e4cuda3std3__458_GLOBAL__N__3ec342f3_25_fused_lamb_cuda_kernel_cu_a66d8c3e6ignoreE)
_ZN56_INTERNAL_3ec342f3_25_fused_lamb_cuda_kernel_cu_a66d8c3e4cuda3std3__458_GLOBAL__N__3ec342f3_25_fused_lamb_cuda_kernel_cu_a66d8c3e6ignoreE:
	.zero		1
	.type		_ZN56_INTERNAL_3ec342f3_25_fused_lamb_cuda_kernel_cu_a66d8c3e4cuda3std6ranges3__45__cpo4sizeE,@object
	.size		_ZN56_INTERNAL_3ec342f3_25_fused_lamb_cuda_kernel_cu_a66d8c3e4cuda3std6ranges3__45__cpo4sizeE,(_ZN56_INTERNAL_3ec342f3_25_fused_lamb_cuda_kernel_cu_a66d8c3e4cuda3std3__45__cpo5beginE - _ZN56_INTERNAL_3ec342f3_25_fused_lamb_cuda_kernel_cu_a66d8c3e4cuda3std6ranges3__45__cpo4sizeE)
_ZN56_INTERNAL_3ec342f3_25_fused_lamb_cuda_kernel_cu_a66d8c3e4cuda3std6ranges3__45__cpo4sizeE:
	.zero		1
	.type		_ZN56_INTERNAL_3ec342f3_25_fused_lamb_cuda_kernel_cu_a66d8c3e4cuda3std3__45__cpo5beginE,@object
	.size		_ZN56_INTERNAL_3ec342f3_25_fused_lamb_cuda_kernel_cu_a66d8c3e4cuda3std3__45__cpo5beginE,(_ZN56_INTERNAL_3ec342f3_25_fused_lamb_cuda_kernel_cu_a66d8c3e4cuda3std6ranges3__45__cpo6cbeginE - _ZN56_INTERNAL_3ec342f3_25_fused_lamb_cuda_kernel_cu_a66d8c3e4cuda3std3__45__cpo5beginE)
_ZN56_INTERNAL_3ec342f3_25_fused_lamb_cuda_kernel_cu_a66d8c3e4cuda3std3__45__cpo5beginE:
	.zero		1
	.type		_ZN56_INTERNAL_3ec342f3_25_fused_lamb_cuda_kernel_cu_a66d8c3e4cuda3std6ranges3__45__cpo6cbeginE,@object
	.size		_ZN56_INTERNAL_3ec342f3_25_fused_lamb_cuda_kernel_cu_a66d8c3e4cuda3std6ranges3__45__cpo6cbeginE,(_ZN56_INTERNAL_3ec342f3_25_fused_lamb_cuda_kernel_cu_a66d8c3e4cuda3std3__45__cpo6rbeginE - _ZN56_INTERNAL_3ec342f3_25_fused_lamb_cuda_kernel_cu_a66d8c3e4cuda3std6ranges3__45__cpo6cbeginE)
_ZN56_INTERNAL_3ec342f3_25_fused_lamb_cuda_kernel_cu_a66d8c3e4cuda3std6ranges3__45__cpo6cbeginE:
	.zero		1
	.type		_ZN56_INTERNAL_3ec342f3_25_fused_lamb_cuda_kernel_cu_a66d8c3e4cuda3std3__45__cpo6rbeginE,@object
	.size		_ZN56_INTERNAL_3ec342f3_25_fused_lamb_cuda_kernel_cu_a66d8c3e4cuda3std3__45__cpo6rbeginE,(_ZN56_INTERNAL_3ec342f3_25_fused_lamb_cuda_kernel_cu_a66d8c3e4cuda3std6ranges3__45__cpo4nextE - _ZN56_INTERNAL_3ec342f3_25_fused_lamb_cuda_kernel_cu_a66d8c3e4cuda3std3__45__cpo6rbeginE)
_ZN56_INTERNAL_3ec342f3_25_fused_lamb_cuda_kernel_cu_a66d8c3e4cuda3std3__45__cpo6rbeginE:
	.zero		1
	.type		_ZN56_INTERNAL_3ec342f3_25_fused_lamb_cuda_kernel_cu_a66d8c3e4cuda3std6ranges3__45__cpo4nextE,@object
	.size		_ZN56_INTERNAL_3ec342f3_25_fused_lamb_cuda_kernel_cu_a66d8c3e4cuda3std6ranges3__45__cpo4nextE,(_ZN56_INTERNAL_3ec342f3_25_fused_lamb_cuda_kernel_cu_a66d8c3e4cuda3std6ranges3__45__cpo4swapE - _ZN56_INTERNAL_3ec342f3_25_fused_lamb_cuda_kernel_cu_a66d8c3e4cuda3std6ranges3__45__cpo4nextE)
_ZN56_INTERNAL_3ec342f3_25_fused_lamb_cuda_kernel_cu_a66d8c3e4cuda3std6ranges3__45__cpo4nextE:
	.zero		1
	.type		_ZN56_INTERNAL_3ec342f3_25_fused_lamb_cuda_kernel_cu_a66d8c3e4cuda3std6ranges3__45__cpo4swapE,@object
	.size		_ZN56_INTERNAL_3ec342f3_25_fused_lamb_cuda_kernel_cu_a66d8c3e4cuda3std6ranges3__45__cpo4swapE,(_ZN56_INTERNAL_3ec342f3_25_fused_lamb_cuda_kernel_cu_a66d8c3e4cuda3std3__420unreachable_sentinelE - _ZN56_INTERNAL_3ec342f3_25_fused_lamb_cuda_kernel_cu_a66d8c3e4cuda3std6ranges3__45__cpo4swapE)
_ZN56_INTERNAL_3ec342f3_25_fused_lamb_cuda_kernel_cu_a66d8c3e4cuda3std6ranges3__45__cpo4swapE:
	.zero		1
	.type		_ZN56_INTERNAL_3ec342f3_25_fused_lamb_cuda_kernel_cu_a66d8c3e4cuda3std3__420unreachable_sentinelE,@object
	.size		_ZN56_INTERNAL_3ec342f3_25_fused_lamb_cuda_kernel_cu_a66d8c3e4cuda3std3__420unreachable_sentinelE,(_ZN56_INTERNAL_3ec342f3_25_fused_lamb_cuda_kernel_cu_a66d8c3e6thrust24THRUST_300001_SM_1000_NS6system6detail10sequential3seqE - _ZN56_INTERNAL_3ec342f3_25_fused_lamb_cuda_kernel_cu_a66d8c3e4cuda3std3__420unreachable_sentinelE)
_ZN56_INTERNAL_3ec342f3_25_fused_lamb_cuda_kernel_cu_a66d8c3e4cuda3std3__420unreachable_sentinelE:
	.zero		1
	.type		_ZN56_INTERNAL_3ec342f3_25_fused_lamb_cuda_kernel_cu_a66d8c3e6thrust24THRUST_300001_SM_1000_NS6system6detail10sequential3seqE,@object
	.size		_ZN56_INTERNAL_3ec342f3_25_fused_lamb_cuda_kernel_cu_a66d8c3e6thrust24THRUST_300001_SM_1000_NS6system6detail10sequential3seqE,(_ZN56_INTERNAL_3ec342f3_25_fused_lamb_cuda_kernel_cu_a66d8c3e4cuda3std3__45__cpo4cendE - _ZN56_INTERNAL_3ec342f3_25_fused_lamb_cuda_kernel_cu_a66d8c3e6thrust24THRUST_300001_SM_1000_NS6system6detail10sequential3seqE)
_ZN56_INTERNAL_3ec342f3_25_fused_lamb_cuda_kernel_cu_a66d8c3e6thrust24THRUST_300001_SM_1000_NS6system6detail10sequential3seqE:
	.zero		1
	.type		_ZN56_INTERNAL_3ec342f3_25_fused_lamb_cuda_kernel_cu_a66d8c3e4cuda3std3__45__cpo4cendE,@object
	.size		_ZN56_INTERNAL_3ec342f3_25_fused_lamb_cuda_kernel_cu_a66d8c3e4cuda3std3__45__cpo4cendE,(_ZN56_INTERNAL_3ec342f3_25_fused_lamb_cuda_kernel_cu_a66d8c3e4cuda3std6ranges3__45__cpo9iter_swapE - _ZN56_INTERNAL_3ec342f3_25_fused_lamb_cuda_kernel_cu_a66d8c3e4cuda3std3__45__cpo4cendE)
_ZN56_INTERNAL_3ec342f3_25_fused_lamb_cuda_kernel_cu_a66d8c3e4cuda3std3__45__cpo4cendE:
	.zero		1
	.type		_ZN56_INTERNAL_3ec342f3_25_fused_lamb_cuda_kernel_cu_a66d8c3e4cuda3std6ranges3__45__cpo9iter_swapE,@object
	.size		_ZN56_INTERNAL_3ec342f3_25_fused_lamb_cuda_kernel_cu_a66d8c3e4cuda3std6ranges3__45__cpo9iter_swapE,(_ZN56_INTERNAL_3ec342f3_25_fused_lamb_cuda_kernel_cu_a66d8c3e4cuda3std3__45__cpo5crendE - _ZN56_INTERNAL_3ec342f3_25_fused_lamb_cuda_kernel_cu_a66d8c3e4cuda3std6ranges3__45__cpo9iter_swapE)
_ZN56_INTERNAL_3ec342f3_25_fused_lamb_cuda_kernel_cu_a66d8c3e4cuda3std6ranges3__45__cpo9iter_swapE:
	.zero		1
	.type		_ZN56_INTERNAL_3ec342f3_25_fused_lamb_cuda_kernel_cu_a66d8c3e4cuda3std3__45__cpo5crendE,@object
	.size		_ZN56_INTERNAL_3ec342f3_25_fused_lamb_cuda_kernel_cu_a66d8c3e4cuda3std3__45__cpo5crendE,(_ZN56_INTERNAL_3ec342f3_25_fused_lamb_cuda_kernel_cu_a66d8c3e4cuda3std6ranges3__45__cpo5cdataE - _ZN56_INTERNAL_3ec342f3_25_fused_lamb_cuda_kernel_cu_a66d8c3e4cuda3std3__45__cpo5crendE)
_ZN56_INTERNAL_3ec342f3_25_fused_lamb_cuda_kernel_cu_a66d8c3e4cuda3std3__45__cpo5crendE:
	.zero		1
	.type		_ZN56_INTERNAL_3ec342f3_25_fused_lamb_cuda_kernel_cu_a66d8c3e4cuda3std6ranges3__45__cpo5cdataE,@object
	.size		_ZN56_INTERNAL_3ec342f3_25_fused_lamb_cuda_kernel_cu_a66d8c3e4cuda3std6ranges3__45__cpo5cdataE,(_ZN56_INTERNAL_3ec342f3_25_fused_lamb_cuda_kernel_cu_a66d8c3e4cuda3std6ranges3__45__cpo3endE - _ZN56_INTERNAL_3ec342f3_25_fused_lamb_cuda_kernel_cu_a66d8c3e4cuda3std6ranges3__45__cpo5cdataE)
_ZN56_INTERNAL_3ec342f3_25_fused_lamb_cuda_kernel_cu_a66d8c3e4cuda3std6ranges3__45__cpo5cdataE:
	.zero		1
	.type		_ZN56_INTERNAL_3ec342f3_25_fused_lamb_cuda_kernel_cu_a66d8c3e4cuda3std6ranges3__45__cpo3endE,@object
	.size		_ZN56_INTERNAL_3ec342f3_25_fused_lamb_cuda_kernel_cu_a66d8c3e4cuda3std6ranges3__45__cpo3endE,(_ZN56_INTERNAL_3ec342f3_25_fused_lamb_cuda_kernel_cu_a66d8c3e4cuda3std3__419piecewise_constructE - _ZN56_INTERNAL_3ec342f3_25_fused_lamb_cuda_kernel_cu_a66d8c3e4cuda3std6ranges3__45__cpo3endE)
_ZN56_INTERNAL_3ec342f3_25_fused_lamb_cuda_kernel_cu_a66d8c3e4cuda3std6ranges3__45__cpo3endE:
	.zero		1
	.type		_ZN56_INTERNAL_3ec342f3_25_fused_lamb_cuda_kernel_cu_a66d8c3e4cuda3std3__419piecewise_constructE,@object
	.size		_ZN56_INTERNAL_3ec342f3_25_fused_lamb_cuda_kernel_cu_a66d8c3e4cuda3std3__419piecewise_constructE,(_ZN56_INTERNAL_3ec342f3_25_fused_lamb_cuda_kernel_cu_a66d8c3e4cuda3std6ranges3__45__cpo5ssizeE - _ZN56_INTERNAL_3ec342f3_25_fused_lamb_cuda_kernel_cu_a66d8c3e4cuda3std3__419piecewise_constructE)
_ZN56_INTERNAL_3ec342f3_25_fused_lamb_cuda_kernel_cu_a66d8c3e4cuda3std3__419piecewise_constructE:
	.zero		1
	.type		_ZN56_INTERNAL_3ec342f3_25_fused_lamb_cuda_kernel_cu_a66d8c3e4cuda3std6ranges3__45__cpo5ssizeE,@object
	.size		_ZN56_INTERNAL_3ec342f3_25_fused_lamb_cuda_kernel_cu_a66d8c3e4cuda3std6ranges3__45__cpo5ssizeE,(_ZN56_INTERNAL_3ec342f3_25_fused_lamb_cuda_kernel_cu_a66d8c3e4cuda3std3__45__cpo3endE - _ZN56_INTERNAL_3ec342f3_25_fused_lamb_cuda_kernel_cu_a66d8c3e4cuda3std6ranges3__45__cpo5ssizeE)
_ZN56_INTERNAL_3ec342f3_25_fused_lamb_cuda_kernel_cu_a66d8c3e4cuda3std6ranges3__45__cpo5ssizeE:
	.zero		1
	.type		_ZN56_INTERNAL_3ec342f3_25_fused_lamb_cuda_kernel_cu_a66d8c3e4cuda3std3__45__cpo3endE,@object
	.size		_ZN56_INTERNAL_3ec342f3_25_fused_lamb_cuda_kernel_cu_a66d8c3e4cuda3std3__45__cpo3endE,(_ZN56_INTERNAL_3ec342f3_25_fused_lamb_cuda_kernel_cu_a66d8c3e4cuda3std6ranges3__45__cpo4cendE - _ZN56_INTERNAL_3ec342f3_25_fused_lamb_cuda_kernel_cu_a66d8c3e4cuda3std3__45__cpo3endE)
_ZN56_INTERNAL_3ec342f3_25_fused_lamb_cuda_kernel_cu_a66d8c3e4cuda3std3__45__cpo3endE:
	.zero		1
	.type		_ZN56_INTERNAL_3ec342f3_25_fused_lamb_cuda_kernel_cu_a66d8c3e4cuda3std6ranges3__45__cpo4cendE,@object
	.size		_ZN56_INTERNAL_3ec342f3_25_fused_lamb_cuda_kernel_cu_a66d8c3e4cuda3std6ranges3__45__cpo4cendE,(_ZN56_INTERNAL_3ec342f3_25_fused_lamb_cuda_kernel_cu_a66d8c3e4cuda3std3__45__cpo4rendE - _ZN56_INTERNAL_3ec342f3_25_fused_lamb_cuda_kernel_cu_a66d8c3e4cuda3std6ranges3__45__cpo4cendE)
_ZN56_INTERNAL_3ec342f3_25_fused_lamb_cuda_kernel_cu_a66d8c3e4cuda3std6ranges3__45__cpo4cendE:
	.zero		1
	.type		_ZN56_INTERNAL_3ec342f3_25_fused_lamb_cuda_kernel_cu_a66d8c3e4cuda3std3__45__cpo4rendE,@object
	.size		_ZN56_INTERNAL_3ec342f3_25_fused_lamb_cuda_kernel_cu_a66d8c3e4cuda3std3__45__cpo4rendE,(_ZN56_INTERNAL_3ec342f3_25_fused_lamb_cuda_kernel_cu_a66d8c3e4cuda3std6ranges3__45__cpo4prevE - _ZN56_INTERNAL_3ec342f3_25_fused_lamb_cuda_kernel_cu_a66d8c3e4cuda3std3__45__cpo4rendE)
_ZN56_INTERNAL_3ec342f3_25_fused_lamb_cuda_kernel_cu_a66d8c3e4cuda3std3__45__cpo4rendE:
	.zero		1
	.type		_ZN56_INTERNAL_3ec342f3_25_fused_lamb_cuda_kernel_cu_a66d8c3e4cuda3std6ranges3__45__cpo4prevE,@object
	.size		_ZN56_INTERNAL_3ec342f3_25_fused_lamb_cuda_kernel_cu_a66d8c3e4cuda3std6ranges3__45__cpo4prevE,(_ZN56_INTERNAL_3ec342f3_25_fused_lamb_cuda_kernel_cu_a66d8c3e4cuda3std6ranges3__45__cpo9iter_moveE - _ZN56_INTERNAL_3ec342f3_25_fused_lamb_cuda_kernel_cu_a66d8c3e4cuda3std6ranges3__45__cpo4prevE)
_ZN56_INTERNAL_3ec342f3_25_fused_lamb_cuda_kernel_cu_a66d8c3e4cuda3std6ranges3__45__cpo4prevE:
	.zero		1
	.type		_ZN56_INTERNAL_3ec342f3_25_fused_lamb_cuda_kernel_cu_a66d8c3e4cuda3std6ranges3__45__cpo9iter_moveE,@object
	.size		_ZN56_INTERNAL_3ec342f3_25_fused_lamb_cuda_kernel_cu_a66d8c3e4cuda3std6ranges3__45__cpo9iter_moveE,(.L_13 - _ZN56_INTERNAL_3ec342f3_25_fused_lamb_cuda_kernel_cu_a66d8c3e4cuda3std6ranges3__45__cpo9iter_moveE)
_ZN56_INTERNAL_3ec342f3_25_fused_lamb_cuda_kernel_cu_a66d8c3e4cuda3std6ranges3__45__cpo9iter_moveE:
	.zero		1
.L_13:


//--------------------- .nv.constant0._Z25multi_tensor_apply_kernelI18TensorListMetadataILi2EE17LAMBStage2FunctorIN3c104HalfEEJPfS6_ffEEvlPViT_T0_DpT1_ --------------------------
	.section	.nv.constant0._Z25multi_tensor_apply_kernelI18TensorListMetadataILi2EE17LAMBStage2FunctorIN3c104HalfEEJPfS6_ffEEvlPViT_T0_DpT1_,"a",@progbits
	.sectionflags	@""
	.align	4
.nv.constant0._Z25multi_tensor_apply_kernelI18TensorListMetadataILi2EE17LAMBStage2FunctorIN3c104HalfEEJPfS6_ffEEvlPViT_T0_DpT1_:
	.zero		4088


//--------------------- .nv.constant0._Z25multi_tensor_apply_kernelI18TensorListMetadataILi2EE17LAMBStage2FunctorIfEJPfS4_ffEEvlPViT_T0_DpT1_ --------------------------
	.section	.nv.constant0._Z25multi_tensor_apply_kernelI18TensorListMetadataILi2EE17LAMBStage2FunctorIfEJPfS4_ffEEvlPViT_T0_DpT1_,"a",@progbits
	.sectionflags	@""
	.align	4
.nv.constant0._Z25multi_tensor_apply_kernelI18TensorListMetadataILi2EE17LAMBStage2FunctorIfEJPfS4_ffEEvlPViT_T0_DpT1_:
	.zero		4088


//--------------------- .nv.constant0._Z25multi_tensor_apply_kernelI18TensorListMetadataILi4EE17LAMBStage1FunctorIN3c104HalfEEJffffff10adamMode_tfffEEvlPViT_T0_DpT1_ --------------------------
	.section	.nv.constant0._Z25multi_tensor_apply_kernelI18TensorListMetadataILi4EE17LAMBStage1FunctorIN3c104HalfEEJffffff10adamMode_tfffEEvlPViT_T0_DpT1_,"a",@progbits
	.sectionflags	@""
	.align	4
.nv.constant0._Z25multi_tensor_apply_kernelI18TensorListMetadataILi4EE17LAMBStage1FunctorIN3c104HalfEEJffffff10adamMode_tfffEEvlPViT_T0_DpT1_:
	.zero		4004


//--------------------- .nv.constant0._Z25multi_tensor_apply_kernelI18TensorListMetadataILi4EE17LAMBStage1FunctorIfEJffffff10adamMode_tfffEEvlPViT_T0_DpT1_ --------------------------
	.section	.nv.constant0._Z25multi_tensor_apply_kernelI18TensorListMetadataILi4EE17LAMBStage1FunctorIfEJffffff10adamMode_tfffEEvlPViT_T0_DpT1_,"a",@progbits
	.sectionflags	@""
	.align	4
.nv.constant0._Z25multi_tensor_apply_kernelI18TensorListMetadataILi4EE17LAMBStage1FunctorIfEJffffff10adamMode_tfffEEvlPViT_T0_DpT1_:
	.zero		4004


//--------------------- SYMBOLS --------------------------

	.type		.nv.reservedSmem.offset0,@object
	.size		.nv.reservedSmem.offset0,0x4
